//
// Generated by NVIDIA NVVM Compiler
//
// Compiler Build ID: CL-36424714
// Cuda compilation tools, release 13.0, V13.0.88
// Based on NVVM 20.0.0
//

.version 9.0
.target sm_100
.address_size 64

	// .globl	_Z16gpu_matmul_naivePKfS0_Pfiii
// _ZZ17gpu_matmul_sharedPKfS0_PfiiiE2as has been demoted
// _ZZ17gpu_matmul_sharedPKfS0_PfiiiE2bs has been demoted

.visible .entry _Z16gpu_matmul_naivePKfS0_Pfiii(
	.param .u64 .ptr .align 1 _Z16gpu_matmul_naivePKfS0_Pfiii_param_0,
	.param .u64 .ptr .align 1 _Z16gpu_matmul_naivePKfS0_Pfiii_param_1,
	.param .u64 .ptr .align 1 _Z16gpu_matmul_naivePKfS0_Pfiii_param_2,
	.param .u32 _Z16gpu_matmul_naivePKfS0_Pfiii_param_3,
	.param .u32 _Z16gpu_matmul_naivePKfS0_Pfiii_param_4,
	.param .u32 _Z16gpu_matmul_naivePKfS0_Pfiii_param_5
)
{
	.reg .pred 	%p<13>;
	.reg .b32 	%r<41>;
	.reg .b32 	%f<68>;
	.reg .b64 	%rd<53>;

	ld.param.u64 	%rd7, [_Z16gpu_matmul_naivePKfS0_Pfiii_param_0];
	ld.param.u64 	%rd8, [_Z16gpu_matmul_naivePKfS0_Pfiii_param_1];
	ld.param.u64 	%rd6, [_Z16gpu_matmul_naivePKfS0_Pfiii_param_2];
	ld.param.u32 	%r20, [_Z16gpu_matmul_naivePKfS0_Pfiii_param_3];
	ld.param.u32 	%r18, [_Z16gpu_matmul_naivePKfS0_Pfiii_param_4];
	ld.param.u32 	%r19, [_Z16gpu_matmul_naivePKfS0_Pfiii_param_5];
	cvta.to.global.u64 	%rd1, %rd8;
	cvta.to.global.u64 	%rd2, %rd7;
	mov.u32 	%r21, %ctaid.y;
	mov.u32 	%r22, %ntid.y;
	mov.u32 	%r23, %tid.y;
	mad.lo.s32 	%r1, %r21, %r22, %r23;
	mov.u32 	%r24, %ctaid.x;
	mov.u32 	%r25, %ntid.x;
	mov.u32 	%r26, %tid.x;
	mad.lo.s32 	%r2, %r24, %r25, %r26;
	setp.ge.s32 	%p1, %r1, %r20;
	setp.ge.s32 	%p2, %r2, %r18;
	or.pred  	%p3, %p1, %p2;
	@%p3 bra 	$L__BB0_14;
	setp.lt.s32 	%p4, %r19, 1;
	mov.f32 	%f67, 0f00000000;
	@%p4 bra 	$L__BB0_13;
	mul.lo.s32 	%r3, %r19, %r1;
	and.b32  	%r4, %r19, 7;
	setp.lt.u32 	%p5, %r19, 8;
	mov.f32 	%f67, 0f00000000;
	mov.b32 	%r39, 0;
	@%p5 bra 	$L__BB0_5;
	and.b32  	%r39, %r19, 2147483640;
	neg.s32 	%r37, %r39;
	shl.b32 	%r7, %r18, 3;
	mul.wide.u32 	%rd9, %r3, 4;
	add.s64 	%rd10, %rd9, %rd2;
	add.s64 	%rd52, %rd10, 16;
	mov.f32 	%f67, 0f00000000;
	mul.wide.s32 	%rd13, %r18, 4;
	mov.u32 	%r36, %r2;
$L__BB0_4:
	.pragma "nounroll";
	ld.global.f32 	%f17, [%rd52+-16];
	mul.wide.s32 	%rd11, %r36, 4;
	add.s64 	%rd12, %rd1, %rd11;
	ld.global.f32 	%f18, [%rd12];
	fma.rn.f32 	%f19, %f17, %f18, %f67;
	ld.global.f32 	%f20, [%rd52+-12];
	add.s64 	%rd14, %rd12, %rd13;
	ld.global.f32 	%f21, [%rd14];
	fma.rn.f32 	%f22, %f20, %f21, %f19;
	ld.global.f32 	%f23, [%rd52+-8];
	add.s64 	%rd15, %rd14, %rd13;
	ld.global.f32 	%f24, [%rd15];
	fma.rn.f32 	%f25, %f23, %f24, %f22;
	ld.global.f32 	%f26, [%rd52+-4];
	add.s64 	%rd16, %rd15, %rd13;
	ld.global.f32 	%f27, [%rd16];
	fma.rn.f32 	%f28, %f26, %f27, %f25;
	ld.global.f32 	%f29, [%rd52];
	add.s64 	%rd17, %rd16, %rd13;
	ld.global.f32 	%f30, [%rd17];
	fma.rn.f32 	%f31, %f29, %f30, %f28;
	ld.global.f32 	%f32, [%rd52+4];
	add.s64 	%rd18, %rd17, %rd13;
	ld.global.f32 	%f33, [%rd18];
	fma.rn.f32 	%f34, %f32, %f33, %f31;
	ld.global.f32 	%f35, [%rd52+8];
	add.s64 	%rd19, %rd18, %rd13;
	ld.global.f32 	%f36, [%rd19];
	fma.rn.f32 	%f37, %f35, %f36, %f34;
	ld.global.f32 	%f38, [%rd52+12];
	add.s64 	%rd20, %rd19, %rd13;
	ld.global.f32 	%f39, [%rd20];
	fma.rn.f32 	%f67, %f38, %f39, %f37;
	add.s32 	%r37, %r37, 8;
	add.s32 	%r36, %r36, %r7;
	add.s64 	%rd52, %rd52, 32;
	setp.ne.s32 	%p6, %r37, 0;
	@%p6 bra 	$L__BB0_4;
$L__BB0_5:
	setp.eq.s32 	%p7, %r4, 0;
	@%p7 bra 	$L__BB0_13;
	and.b32  	%r13, %r19, 3;
	setp.lt.u32 	%p8, %r4, 4;
	@%p8 bra 	$L__BB0_8;
	add.s32 	%r28, %r39, %r3;
	mul.wide.u32 	%rd21, %r28, 4;
	add.s64 	%rd22, %rd2, %rd21;
	ld.global.f32 	%f41, [%rd22];
	mad.lo.s32 	%r29, %r39, %r18, %r2;
	mul.wide.s32 	%rd23, %r29, 4;
	add.s64 	%rd24, %rd1, %rd23;
	ld.global.f32 	%f42, [%rd24];
	fma.rn.f32 	%f43, %f41, %f42, %f67;
	cvt.u64.u32 	%rd25, %r3;
	cvt.u64.u32 	%rd26, %r39;
	add.s64 	%rd27, %rd26, %rd25;
	shl.b64 	%rd28, %rd27, 2;
	add.s64 	%rd29, %rd2, %rd28;
	ld.global.f32 	%f44, [%rd29+4];
	mul.wide.s32 	%rd30, %r18, 4;
	add.s64 	%rd31, %rd24, %rd30;
	ld.global.f32 	%f45, [%rd31];
	fma.rn.f32 	%f46, %f44, %f45, %f43;
	ld.global.f32 	%f47, [%rd29+8];
	add.s64 	%rd32, %rd31, %rd30;
	ld.global.f32 	%f48, [%rd32];
	fma.rn.f32 	%f49, %f47, %f48, %f46;
	ld.global.f32 	%f50, [%rd29+12];
	add.s64 	%rd33, %rd32, %rd30;
	ld.global.f32 	%f51, [%rd33];
	fma.rn.f32 	%f67, %f50, %f51, %f49;
	add.s32 	%r39, %r39, 4;
$L__BB0_8:
	setp.eq.s32 	%p9, %r13, 0;
	@%p9 bra 	$L__BB0_13;
	setp.eq.s32 	%p10, %r13, 1;
	@%p10 bra 	$L__BB0_11;
	add.s32 	%r30, %r39, %r3;
	mul.wide.u32 	%rd34, %r30, 4;
	add.s64 	%rd35, %rd2, %rd34;
	ld.global.f32 	%f53, [%rd35];
	mad.lo.s32 	%r31, %r39, %r18, %r2;
	mul.wide.s32 	%rd36, %r31, 4;
	add.s64 	%rd37, %rd1, %rd36;
	ld.global.f32 	%f54, [%rd37];
	fma.rn.f32 	%f55, %f53, %f54, %f67;
	cvt.u64.u32 	%rd38, %r3;
	cvt.u64.u32 	%rd39, %r39;
	add.s64 	%rd40, %rd39, %rd38;
	shl.b64 	%rd41, %rd40, 2;
	add.s64 	%rd42, %rd2, %rd41;
	ld.global.f32 	%f56, [%rd42+4];
	mul.wide.s32 	%rd43, %r18, 4;
	add.s64 	%rd44, %rd37, %rd43;
	ld.global.f32 	%f57, [%rd44];
	fma.rn.f32 	%f67, %f56, %f57, %f55;
	add.s32 	%r39, %r39, 2;
$L__BB0_11:
	and.b32  	%r32, %r19, 1;
	setp.eq.b32 	%p11, %r32, 1;
	not.pred 	%p12, %p11;
	@%p12 bra 	$L__BB0_13;
	add.s32 	%r33, %r39, %r3;
	mul.wide.u32 	%rd45, %r33, 4;
	add.s64 	%rd46, %rd2, %rd45;
	ld.global.f32 	%f58, [%rd46];
	mad.lo.s32 	%r34, %r39, %r18, %r2;
	mul.wide.s32 	%rd47, %r34, 4;
	add.s64 	%rd48, %rd1, %rd47;
	ld.global.f32 	%f59, [%rd48];
	fma.rn.f32 	%f67, %f58, %f59, %f67;
$L__BB0_13:
	mad.lo.s32 	%r35, %r18, %r1, %r2;
	cvta.to.global.u64 	%rd49, %rd6;
	mul.wide.s32 	%rd50, %r35, 4;
	add.s64 	%rd51, %rd49, %rd50;
	st.global.f32 	[%rd51], %f67;
$L__BB0_14:
	ret;

}
	// .globl	_Z16transpose_matrixPKfPfii
.visible .entry _Z16transpose_matrixPKfPfii(
	.param .u64 .ptr .align 1 _Z16transpose_matrixPKfPfii_param_0,
	.param .u64 .ptr .align 1 _Z16transpose_matrixPKfPfii_param_1,
	.param .u32 _Z16transpose_matrixPKfPfii_param_2,
	.param .u32 _Z16transpose_matrixPKfPfii_param_3
)
{
	.reg .pred 	%p<4>;
	.reg .b32 	%r<15>;
	.reg .b32 	%f<2>;
	.reg .b64 	%rd<9>;

	ld.param.u64 	%rd1, [_Z16transpose_matrixPKfPfii_param_0];
	ld.param.u64 	%rd2, [_Z16transpose_matrixPKfPfii_param_1];
	ld.param.u32 	%r5, [_Z16transpose_matrixPKfPfii_param_2];
	ld.param.u32 	%r4, [_Z16transpose_matrixPKfPfii_param_3];
	mov.u32 	%r6, %ctaid.x;
	mov.u32 	%r7, %ntid.x;
	mov.u32 	%r8, %tid.x;
	mad.lo.s32 	%r1, %r6, %r7, %r8;
	mov.u32 	%r9, %ctaid.y;
	mov.u32 	%r10, %ntid.y;
	mov.u32 	%r11, %tid.y;
	mad.lo.s32 	%r12, %r9, %r10, %r11;
	setp.ge.s32 	%p1, %r1, %r4;
	setp.ge.s32 	%p2, %r12, %r5;
	or.pred  	%p3, %p1, %p2;
	@%p3 bra 	$L__BB1_2;
	cvta.to.global.u64 	%rd3, %rd1;
	cvta.to.global.u64 	%rd4, %rd2;
	mad.lo.s32 	%r13, %r4, %r12, %r1;
	mul.wide.s32 	%rd5, %r13, 4;
	add.s64 	%rd6, %rd3, %rd5;
	ld.global.f32 	%f1, [%rd6];
	mad.lo.s32 	%r14, %r5, %r1, %r12;
	mul.wide.s32 	%rd7, %r14, 4;
	add.s64 	%rd8, %rd4, %rd7;
	st.global.f32 	[%rd8], %f1;
$L__BB1_2:
	ret;

}
	// .globl	_Z26gpu_matmul_naive_coalescedPKfS0_Pfiii
.visible .entry _Z26gpu_matmul_naive_coalescedPKfS0_Pfiii(
	.param .u64 .ptr .align 1 _Z26gpu_matmul_naive_coalescedPKfS0_Pfiii_param_0,
	.param .u64 .ptr .align 1 _Z26gpu_matmul_naive_coalescedPKfS0_Pfiii_param_1,
	.param .u64 .ptr .align 1 _Z26gpu_matmul_naive_coalescedPKfS0_Pfiii_param_2,
	.param .u32 _Z26gpu_matmul_naive_coalescedPKfS0_Pfiii_param_3,
	.param .u32 _Z26gpu_matmul_naive_coalescedPKfS0_Pfiii_param_4,
	.param .u32 _Z26gpu_matmul_naive_coalescedPKfS0_Pfiii_param_5
)
{
	.reg .pred 	%p<13>;
	.reg .b32 	%r<48>;
	.reg .b32 	%f<112>;
	.reg .b64 	%rd<43>;

	ld.param.u64 	%rd11, [_Z26gpu_matmul_naive_coalescedPKfS0_Pfiii_param_0];
	ld.param.u64 	%rd12, [_Z26gpu_matmul_naive_coalescedPKfS0_Pfiii_param_1];
	ld.param.u64 	%rd10, [_Z26gpu_matmul_naive_coalescedPKfS0_Pfiii_param_2];
	ld.param.u32 	%r27, [_Z26gpu_matmul_naive_coalescedPKfS0_Pfiii_param_3];
	ld.param.u32 	%r25, [_Z26gpu_matmul_naive_coalescedPKfS0_Pfiii_param_4];
	ld.param.u32 	%r26, [_Z26gpu_matmul_naive_coalescedPKfS0_Pfiii_param_5];
	cvta.to.global.u64 	%rd1, %rd12;
	cvta.to.global.u64 	%rd2, %rd11;
	mov.u32 	%r28, %ctaid.y;
	mov.u32 	%r29, %ntid.y;
	mov.u32 	%r30, %tid.y;
	mad.lo.s32 	%r1, %r28, %r29, %r30;
	mov.u32 	%r31, %ctaid.x;
	mov.u32 	%r32, %ntid.x;
	mov.u32 	%r33, %tid.x;
	mad.lo.s32 	%r2, %r31, %r32, %r33;
	setp.ge.s32 	%p1, %r1, %r27;
	setp.ge.s32 	%p2, %r2, %r25;
	or.pred  	%p3, %p1, %p2;
	@%p3 bra 	$L__BB2_15;
	setp.lt.s32 	%p4, %r26, 1;
	mov.f32 	%f111, 0f00000000;
	@%p4 bra 	$L__BB2_14;
	mul.lo.s32 	%r3, %r26, %r1;
	mul.lo.s32 	%r4, %r26, %r2;
	and.b32  	%r5, %r26, 15;
	setp.lt.u32 	%p5, %r26, 16;
	mov.f32 	%f111, 0f00000000;
	mov.b32 	%r44, 0;
	@%p5 bra 	$L__BB2_5;
	and.b32  	%r44, %r26, 2147483632;
	neg.s32 	%r42, %r44;
	mul.wide.u32 	%rd13, %r3, 4;
	add.s64 	%rd14, %rd13, %rd2;
	add.s64 	%rd41, %rd14, 32;
	add.s64 	%rd4, %rd1, 32;
	mov.f32 	%f111, 0f00000000;
	mov.u32 	%r41, %r4;
$L__BB2_4:
	.pragma "nounroll";
	mul.wide.s32 	%rd15, %r41, 4;
	add.s64 	%rd16, %rd4, %rd15;
	ld.global.f32 	%f18, [%rd41+-32];
	ld.global.f32 	%f19, [%rd16+-32];
	fma.rn.f32 	%f20, %f18, %f19, %f111;
	ld.global.f32 	%f21, [%rd41+-28];
	ld.global.f32 	%f22, [%rd16+-28];
	fma.rn.f32 	%f23, %f21, %f22, %f20;
	ld.global.f32 	%f24, [%rd41+-24];
	ld.global.f32 	%f25, [%rd16+-24];
	fma.rn.f32 	%f26, %f24, %f25, %f23;
	ld.global.f32 	%f27, [%rd41+-20];
	ld.global.f32 	%f28, [%rd16+-20];
	fma.rn.f32 	%f29, %f27, %f28, %f26;
	ld.global.f32 	%f30, [%rd41+-16];
	ld.global.f32 	%f31, [%rd16+-16];
	fma.rn.f32 	%f32, %f30, %f31, %f29;
	ld.global.f32 	%f33, [%rd41+-12];
	ld.global.f32 	%f34, [%rd16+-12];
	fma.rn.f32 	%f35, %f33, %f34, %f32;
	ld.global.f32 	%f36, [%rd41+-8];
	ld.global.f32 	%f37, [%rd16+-8];
	fma.rn.f32 	%f38, %f36, %f37, %f35;
	ld.global.f32 	%f39, [%rd41+-4];
	ld.global.f32 	%f40, [%rd16+-4];
	fma.rn.f32 	%f41, %f39, %f40, %f38;
	ld.global.f32 	%f42, [%rd41];
	ld.global.f32 	%f43, [%rd16];
	fma.rn.f32 	%f44, %f42, %f43, %f41;
	ld.global.f32 	%f45, [%rd41+4];
	ld.global.f32 	%f46, [%rd16+4];
	fma.rn.f32 	%f47, %f45, %f46, %f44;
	ld.global.f32 	%f48, [%rd41+8];
	ld.global.f32 	%f49, [%rd16+8];
	fma.rn.f32 	%f50, %f48, %f49, %f47;
	ld.global.f32 	%f51, [%rd41+12];
	ld.global.f32 	%f52, [%rd16+12];
	fma.rn.f32 	%f53, %f51, %f52, %f50;
	ld.global.f32 	%f54, [%rd41+16];
	ld.global.f32 	%f55, [%rd16+16];
	fma.rn.f32 	%f56, %f54, %f55, %f53;
	ld.global.f32 	%f57, [%rd41+20];
	ld.global.f32 	%f58, [%rd16+20];
	fma.rn.f32 	%f59, %f57, %f58, %f56;
	ld.global.f32 	%f60, [%rd41+24];
	ld.global.f32 	%f61, [%rd16+24];
	fma.rn.f32 	%f62, %f60, %f61, %f59;
	ld.global.f32 	%f63, [%rd41+28];
	ld.global.f32 	%f64, [%rd16+28];
	fma.rn.f32 	%f111, %f63, %f64, %f62;
	add.s32 	%r42, %r42, 16;
	add.s64 	%rd41, %rd41, 64;
	add.s32 	%r41, %r41, 16;
	setp.ne.s32 	%p6, %r42, 0;
	@%p6 bra 	$L__BB2_4;
$L__BB2_5:
	setp.eq.s32 	%p7, %r5, 0;
	@%p7 bra 	$L__BB2_14;
	and.b32  	%r13, %r26, 7;
	setp.lt.u32 	%p8, %r5, 8;
	@%p8 bra 	$L__BB2_8;
	add.s32 	%r35, %r44, %r3;
	mul.wide.u32 	%rd17, %r35, 4;
	add.s64 	%rd18, %rd2, %rd17;
	ld.global.f32 	%f66, [%rd18];
	add.s32 	%r36, %r44, %r4;
	mul.wide.s32 	%rd19, %r36, 4;
	add.s64 	%rd20, %rd1, %rd19;
	ld.global.f32 	%f67, [%rd20];
	fma.rn.f32 	%f68, %f66, %f67, %f111;
	cvt.u64.u32 	%rd21, %r3;
	cvt.u64.u32 	%rd22, %r44;
	add.s64 	%rd23, %rd22, %rd21;
	shl.b64 	%rd24, %rd23, 2;
	add.s64 	%rd25, %rd2, %rd24;
	ld.global.f32 	%f69, [%rd25+4];
	ld.global.f32 	%f70, [%rd20+4];
	fma.rn.f32 	%f71, %f69, %f70, %f68;
	ld.global.f32 	%f72, [%rd25+8];
	ld.global.f32 	%f73, [%rd20+8];
	fma.rn.f32 	%f74, %f72, %f73, %f71;
	ld.global.f32 	%f75, [%rd25+12];
	ld.global.f32 	%f76, [%rd20+12];
	fma.rn.f32 	%f77, %f75, %f76, %f74;
	ld.global.f32 	%f78, [%rd25+16];
	ld.global.f32 	%f79, [%rd20+16];
	fma.rn.f32 	%f80, %f78, %f79, %f77;
	ld.global.f32 	%f81, [%rd25+20];
	ld.global.f32 	%f82, [%rd20+20];
	fma.rn.f32 	%f83, %f81, %f82, %f80;
	ld.global.f32 	%f84, [%rd25+24];
	ld.global.f32 	%f85, [%rd20+24];
	fma.rn.f32 	%f86, %f84, %f85, %f83;
	ld.global.f32 	%f87, [%rd25+28];
	ld.global.f32 	%f88, [%rd20+28];
	fma.rn.f32 	%f111, %f87, %f88, %f86;
	add.s32 	%r44, %r44, 8;
$L__BB2_8:
	setp.eq.s32 	%p9, %r13, 0;
	@%p9 bra 	$L__BB2_14;
	and.b32  	%r16, %r26, 3;
	setp.lt.u32 	%p10, %r13, 4;
	@%p10 bra 	$L__BB2_11;
	add.s32 	%r37, %r44, %r3;
	mul.wide.u32 	%rd26, %r37, 4;
	add.s64 	%rd27, %rd2, %rd26;
	ld.global.f32 	%f90, [%rd27];
	add.s32 	%r38, %r44, %r4;
	mul.wide.s32 	%rd28, %r38, 4;
	add.s64 	%rd29, %rd1, %rd28;
	ld.global.f32 	%f91, [%rd29];
	fma.rn.f32 	%f92, %f90, %f91, %f111;
	cvt.u64.u32 	%rd30, %r3;
	cvt.u64.u32 	%rd31, %r44;
	add.s64 	%rd32, %rd31, %rd30;
	shl.b64 	%rd33, %rd32, 2;
	add.s64 	%rd34, %rd2, %rd33;
	ld.global.f32 	%f93, [%rd34+4];
	ld.global.f32 	%f94, [%rd29+4];
	fma.rn.f32 	%f95, %f93, %f94, %f92;
	ld.global.f32 	%f96, [%rd34+8];
	ld.global.f32 	%f97, [%rd29+8];
	fma.rn.f32 	%f98, %f96, %f97, %f95;
	ld.global.f32 	%f99, [%rd34+12];
	ld.global.f32 	%f100, [%rd29+12];
	fma.rn.f32 	%f111, %f99, %f100, %f98;
	add.s32 	%r44, %r44, 4;
$L__BB2_11:
	setp.eq.s32 	%p11, %r16, 0;
	@%p11 bra 	$L__BB2_14;
	add.s32 	%r47, %r44, %r4;
	add.s32 	%r39, %r44, %r3;
	mul.wide.u32 	%rd35, %r39, 4;
	add.s64 	%rd42, %rd2, %rd35;
	neg.s32 	%r46, %r16;
$L__BB2_13:
	.pragma "nounroll";
	mul.wide.s32 	%rd36, %r47, 4;
	add.s64 	%rd37, %rd1, %rd36;
	ld.global.f32 	%f101, [%rd42];
	ld.global.f32 	%f102, [%rd37];
	fma.rn.f32 	%f111, %f101, %f102, %f111;
	add.s32 	%r47, %r47, 1;
	add.s64 	%rd42, %rd42, 4;
	add.s32 	%r46, %r46, 1;
	setp.ne.s32 	%p12, %r46, 0;
	@%p12 bra 	$L__BB2_13;
$L__BB2_14:
	mad.lo.s32 	%r40, %r25, %r1, %r2;
	cvta.to.global.u64 	%rd38, %rd10;
	mul.wide.s32 	%rd39, %r40, 4;
	add.s64 	%rd40, %rd38, %rd39;
	st.global.f32 	[%rd40], %f111;
$L__BB2_15:
	ret;

}
	// .globl	_Z25gpu_matmul_coalesced_bothPKfS0_Pfiii
.visible .entry _Z25gpu_matmul_coalesced_bothPKfS0_Pfiii(
	.param .u64 .ptr .align 1 _Z25gpu_matmul_coalesced_bothPKfS0_Pfiii_param_0,
	.param .u64 .ptr .align 1 _Z25gpu_matmul_coalesced_bothPKfS0_Pfiii_param_1,
	.param .u64 .ptr .align 1 _Z25gpu_matmul_coalesced_bothPKfS0_Pfiii_param_2,
	.param .u32 _Z25gpu_matmul_coalesced_bothPKfS0_Pfiii_param_3,
	.param .u32 _Z25gpu_matmul_coalesced_bothPKfS0_Pfiii_param_4,
	.param .u32 _Z25gpu_matmul_coalesced_bothPKfS0_Pfiii_param_5
)
{
	.reg .pred 	%p<13>;
	.reg .b32 	%r<48>;
	.reg .b32 	%f<112>;
	.reg .b64 	%rd<43>;

	ld.param.u64 	%rd11, [_Z25gpu_matmul_coalesced_bothPKfS0_Pfiii_param_0];
	ld.param.u64 	%rd12, [_Z25gpu_matmul_coalesced_bothPKfS0_Pfiii_param_1];
	ld.param.u64 	%rd10, [_Z25gpu_matmul_coalesced_bothPKfS0_Pfiii_param_2];
	ld.param.u32 	%r27, [_Z25gpu_matmul_coalesced_bothPKfS0_Pfiii_param_3];
	ld.param.u32 	%r25, [_Z25gpu_matmul_coalesced_bothPKfS0_Pfiii_param_4];
	ld.param.u32 	%r26, [_Z25gpu_matmul_coalesced_bothPKfS0_Pfiii_param_5];
	cvta.to.global.u64 	%rd1, %rd12;
	cvta.to.global.u64 	%rd2, %rd11;
	mov.u32 	%r28, %ctaid.x;
	mov.u32 	%r29, %ntid.x;
	mov.u32 	%r30, %tid.x;
	mad.lo.s32 	%r1, %r28, %r29, %r30;
	mov.u32 	%r31, %ctaid.y;
	mov.u32 	%r32, %ntid.y;
	mov.u32 	%r33, %tid.y;
	mad.lo.s32 	%r2, %r31, %r32, %r33;
	setp.ge.s32 	%p1, %r2, %r25;
	setp.ge.s32 	%p2, %r1, %r27;
	or.pred  	%p3, %p2, %p1;
	@%p3 bra 	$L__BB3_15;
	setp.lt.s32 	%p4, %r26, 1;
	mov.f32 	%f111, 0f00000000;
	@%p4 bra 	$L__BB3_14;
	mul.lo.s32 	%r3, %r26, %r1;
	mul.lo.s32 	%r4, %r26, %r2;
	and.b32  	%r5, %r26, 15;
	setp.lt.u32 	%p5, %r26, 16;
	mov.f32 	%f111, 0f00000000;
	mov.b32 	%r44, 0;
	@%p5 bra 	$L__BB3_5;
	and.b32  	%r44, %r26, 2147483632;
	neg.s32 	%r42, %r44;
	add.s64 	%rd3, %rd2, 32;
	mul.wide.u32 	%rd13, %r4, 4;
	add.s64 	%rd14, %rd13, %rd1;
	add.s64 	%rd41, %rd14, 32;
	mov.f32 	%f111, 0f00000000;
	mov.u32 	%r41, %r3;
$L__BB3_4:
	.pragma "nounroll";
	mul.wide.s32 	%rd15, %r41, 4;
	add.s64 	%rd16, %rd3, %rd15;
	ld.global.f32 	%f18, [%rd16+-32];
	ld.global.f32 	%f19, [%rd41+-32];
	fma.rn.f32 	%f20, %f18, %f19, %f111;
	ld.global.f32 	%f21, [%rd16+-28];
	ld.global.f32 	%f22, [%rd41+-28];
	fma.rn.f32 	%f23, %f21, %f22, %f20;
	ld.global.f32 	%f24, [%rd16+-24];
	ld.global.f32 	%f25, [%rd41+-24];
	fma.rn.f32 	%f26, %f24, %f25, %f23;
	ld.global.f32 	%f27, [%rd16+-20];
	ld.global.f32 	%f28, [%rd41+-20];
	fma.rn.f32 	%f29, %f27, %f28, %f26;
	ld.global.f32 	%f30, [%rd16+-16];
	ld.global.f32 	%f31, [%rd41+-16];
	fma.rn.f32 	%f32, %f30, %f31, %f29;
	ld.global.f32 	%f33, [%rd16+-12];
	ld.global.f32 	%f34, [%rd41+-12];
	fma.rn.f32 	%f35, %f33, %f34, %f32;
	ld.global.f32 	%f36, [%rd16+-8];
	ld.global.f32 	%f37, [%rd41+-8];
	fma.rn.f32 	%f38, %f36, %f37, %f35;
	ld.global.f32 	%f39, [%rd16+-4];
	ld.global.f32 	%f40, [%rd41+-4];
	fma.rn.f32 	%f41, %f39, %f40, %f38;
	ld.global.f32 	%f42, [%rd16];
	ld.global.f32 	%f43, [%rd41];
	fma.rn.f32 	%f44, %f42, %f43, %f41;
	ld.global.f32 	%f45, [%rd16+4];
	ld.global.f32 	%f46, [%rd41+4];
	fma.rn.f32 	%f47, %f45, %f46, %f44;
	ld.global.f32 	%f48, [%rd16+8];
	ld.global.f32 	%f49, [%rd41+8];
	fma.rn.f32 	%f50, %f48, %f49, %f47;
	ld.global.f32 	%f51, [%rd16+12];
	ld.global.f32 	%f52, [%rd41+12];
	fma.rn.f32 	%f53, %f51, %f52, %f50;
	ld.global.f32 	%f54, [%rd16+16];
	ld.global.f32 	%f55, [%rd41+16];
	fma.rn.f32 	%f56, %f54, %f55, %f53;
	ld.global.f32 	%f57, [%rd16+20];
	ld.global.f32 	%f58, [%rd41+20];
	fma.rn.f32 	%f59, %f57, %f58, %f56;
	ld.global.f32 	%f60, [%rd16+24];
	ld.global.f32 	%f61, [%rd41+24];
	fma.rn.f32 	%f62, %f60, %f61, %f59;
	ld.global.f32 	%f63, [%rd16+28];
	ld.global.f32 	%f64, [%rd41+28];
	fma.rn.f32 	%f111, %f63, %f64, %f62;
	add.s32 	%r42, %r42, 16;
	add.s32 	%r41, %r41, 16;
	add.s64 	%rd41, %rd41, 64;
	setp.ne.s32 	%p6, %r42, 0;
	@%p6 bra 	$L__BB3_4;
$L__BB3_5:
	setp.eq.s32 	%p7, %r5, 0;
	@%p7 bra 	$L__BB3_14;
	and.b32  	%r13, %r26, 7;
	setp.lt.u32 	%p8, %r5, 8;
	@%p8 bra 	$L__BB3_8;
	add.s32 	%r35, %r44, %r3;
	mul.wide.s32 	%rd17, %r35, 4;
	add.s64 	%rd18, %rd2, %rd17;
	ld.global.f32 	%f66, [%rd18];
	add.s32 	%r36, %r44, %r4;
	mul.wide.u32 	%rd19, %r36, 4;
	add.s64 	%rd20, %rd1, %rd19;
	ld.global.f32 	%f67, [%rd20];
	fma.rn.f32 	%f68, %f66, %f67, %f111;
	ld.global.f32 	%f69, [%rd18+4];
	cvt.u64.u32 	%rd21, %r4;
	cvt.u64.u32 	%rd22, %r44;
	add.s64 	%rd23, %rd22, %rd21;
	shl.b64 	%rd24, %rd23, 2;
	add.s64 	%rd25, %rd1, %rd24;
	ld.global.f32 	%f70, [%rd25+4];
	fma.rn.f32 	%f71, %f69, %f70, %f68;
	ld.global.f32 	%f72, [%rd18+8];
	ld.global.f32 	%f73, [%rd25+8];
	fma.rn.f32 	%f74, %f72, %f73, %f71;
	ld.global.f32 	%f75, [%rd18+12];
	ld.global.f32 	%f76, [%rd25+12];
	fma.rn.f32 	%f77, %f75, %f76, %f74;
	ld.global.f32 	%f78, [%rd18+16];
	ld.global.f32 	%f79, [%rd25+16];
	fma.rn.f32 	%f80, %f78, %f79, %f77;
	ld.global.f32 	%f81, [%rd18+20];
	ld.global.f32 	%f82, [%rd25+20];
	fma.rn.f32 	%f83, %f81, %f82, %f80;
	ld.global.f32 	%f84, [%rd18+24];
	ld.global.f32 	%f85, [%rd25+24];
	fma.rn.f32 	%f86, %f84, %f85, %f83;
	ld.global.f32 	%f87, [%rd18+28];
	ld.global.f32 	%f88, [%rd25+28];
	fma.rn.f32 	%f111, %f87, %f88, %f86;
	add.s32 	%r44, %r44, 8;
$L__BB3_8:
	setp.eq.s32 	%p9, %r13, 0;
	@%p9 bra 	$L__BB3_14;
	and.b32  	%r16, %r26, 3;
	setp.lt.u32 	%p10, %r13, 4;
	@%p10 bra 	$L__BB3_11;
	add.s32 	%r37, %r44, %r3;
	mul.wide.s32 	%rd26, %r37, 4;
	add.s64 	%rd27, %rd2, %rd26;
	ld.global.f32 	%f90, [%rd27];
	add.s32 	%r38, %r44, %r4;
	mul.wide.u32 	%rd28, %r38, 4;
	add.s64 	%rd29, %rd1, %rd28;
	ld.global.f32 	%f91, [%rd29];
	fma.rn.f32 	%f92, %f90, %f91, %f111;
	ld.global.f32 	%f93, [%rd27+4];
	cvt.u64.u32 	%rd30, %r4;
	cvt.u64.u32 	%rd31, %r44;
	add.s64 	%rd32, %rd31, %rd30;
	shl.b64 	%rd33, %rd32, 2;
	add.s64 	%rd34, %rd1, %rd33;
	ld.global.f32 	%f94, [%rd34+4];
	fma.rn.f32 	%f95, %f93, %f94, %f92;
	ld.global.f32 	%f96, [%rd27+8];
	ld.global.f32 	%f97, [%rd34+8];
	fma.rn.f32 	%f98, %f96, %f97, %f95;
	ld.global.f32 	%f99, [%rd27+12];
	ld.global.f32 	%f100, [%rd34+12];
	fma.rn.f32 	%f111, %f99, %f100, %f98;
	add.s32 	%r44, %r44, 4;
$L__BB3_11:
	setp.eq.s32 	%p11, %r16, 0;
	@%p11 bra 	$L__BB3_14;
	add.s32 	%r39, %r44, %r4;
	mul.wide.u32 	%rd35, %r39, 4;
	add.s64 	%rd42, %rd1, %rd35;
	add.s32 	%r47, %r44, %r3;
	neg.s32 	%r46, %r16;
$L__BB3_13:
	.pragma "nounroll";
	mul.wide.s32 	%rd36, %r47, 4;
	add.s64 	%rd37, %rd2, %rd36;
	ld.global.f32 	%f101, [%rd37];
	ld.global.f32 	%f102, [%rd42];
	fma.rn.f32 	%f111, %f101, %f102, %f111;
	add.s64 	%rd42, %rd42, 4;
	add.s32 	%r47, %r47, 1;
	add.s32 	%r46, %r46, 1;
	setp.ne.s32 	%p12, %r46, 0;
	@%p12 bra 	$L__BB3_13;
$L__BB3_14:
	mad.lo.s32 	%r40, %r25, %r1, %r2;
	cvta.to.global.u64 	%rd38, %rd10;
	mul.wide.s32 	%rd39, %r40, 4;
	add.s64 	%rd40, %rd38, %rd39;
	st.global.f32 	[%rd40], %f111;
$L__BB3_15:
	ret;

}
	// .globl	_Z17gpu_matmul_sharedPKfS0_Pfiii
.visible .entry _Z17gpu_matmul_sharedPKfS0_Pfiii(
	.param .u64 .ptr .align 1 _Z17gpu_matmul_sharedPKfS0_Pfiii_param_0,
	.param .u64 .ptr .align 1 _Z17gpu_matmul_sharedPKfS0_Pfiii_param_1,
	.param .u64 .ptr .align 1 _Z17gpu_matmul_sharedPKfS0_Pfiii_param_2,
	.param .u32 _Z17gpu_matmul_sharedPKfS0_Pfiii_param_3,
	.param .u32 _Z17gpu_matmul_sharedPKfS0_Pfiii_param_4,
	.param .u32 _Z17gpu_matmul_sharedPKfS0_Pfiii_param_5
)
{
	.reg .pred 	%p<12>;
	.reg .b32 	%r<43>;
	.reg .b32 	%f<63>;
	.reg .b64 	%rd<13>;
	// demoted variable
	.shared .align 4 .b8 _ZZ17gpu_matmul_sharedPKfS0_PfiiiE2as[1024];
	// demoted variable
	.shared .align 4 .b8 _ZZ17gpu_matmul_sharedPKfS0_PfiiiE2bs[1024];
	ld.param.u64 	%rd4, [_Z17gpu_matmul_sharedPKfS0_Pfiii_param_0];
	ld.param.u64 	%rd5, [_Z17gpu_matmul_sharedPKfS0_Pfiii_param_1];
	ld.param.u64 	%rd6, [_Z17gpu_matmul_sharedPKfS0_Pfiii_param_2];
	ld.param.u32 	%r24, [_Z17gpu_matmul_sharedPKfS0_Pfiii_param_3];
	ld.param.u32 	%r25, [_Z17gpu_matmul_sharedPKfS0_Pfiii_param_4];
	ld.param.u32 	%r26, [_Z17gpu_matmul_sharedPKfS0_Pfiii_param_5];
	mov.u32 	%r27, %ctaid.x;
	mov.u32 	%r28, %ctaid.y;
	mov.u32 	%r38, %tid.x;
	mov.u32 	%r40, %tid.y;
	shl.b32 	%r29, %r28, 4;
	add.s32 	%r3, %r29, %r40;
	shl.b32 	%r4, %r27, 4;
	add.s32 	%r5, %r4, %r38;
	setp.lt.s32 	%p1, %r26, 1;
	mov.f32 	%f62, 0f00000000;
	@%p1 bra 	$L__BB4_7;
	add.s32 	%r30, %r26, 15;
	shr.u32 	%r31, %r30, 4;
	shl.b32 	%r32, %r40, 6;
	mov.u32 	%r33, _ZZ17gpu_matmul_sharedPKfS0_PfiiiE2as;
	add.s32 	%r6, %r33, %r32;
	shl.b32 	%r34, %r38, 2;
	add.s32 	%r7, %r6, %r34;
	mov.u32 	%r35, _ZZ17gpu_matmul_sharedPKfS0_PfiiiE2bs;
	add.s32 	%r9, %r35, %r34;
	add.s32 	%r8, %r9, %r32;
	neg.s32 	%r42, %r31;
	mad.lo.s32 	%r36, %r40, %r25, %r38;
	add.s32 	%r41, %r36, %r4;
	shl.b32 	%r12, %r25, 4;
	mad.lo.s32 	%r39, %r26, %r3, %r38;
	cvta.to.global.u64 	%rd1, %rd4;
	cvta.to.global.u64 	%rd2, %rd5;
	mov.f32 	%f62, 0f00000000;
$L__BB4_2:
	setp.ge.s32 	%p2, %r3, %r24;
	mul.wide.s32 	%rd7, %r39, 4;
	add.s64 	%rd3, %rd1, %rd7;
	setp.ge.s32 	%p3, %r38, %r26;
	mov.f32 	%f60, 0f00000000;
	or.pred  	%p4, %p2, %p3;
	@%p4 bra 	$L__BB4_4;
	ld.global.f32 	%f60, [%rd3];
$L__BB4_4:
	setp.ge.s32 	%p5, %r5, %r25;
	st.shared.f32 	[%r7], %f60;
	setp.ge.s32 	%p6, %r40, %r26;
	mov.f32 	%f61, 0f00000000;
	or.pred  	%p7, %p5, %p6;
	@%p7 bra 	$L__BB4_6;
	mul.wide.s32 	%rd8, %r41, 4;
	add.s64 	%rd9, %rd2, %rd8;
	ld.global.f32 	%f61, [%rd9];
$L__BB4_6:
	st.shared.f32 	[%r8], %f61;
	bar.sync 	0;
	ld.shared.f32 	%f12, [%r6];
	ld.shared.f32 	%f13, [%r9];
	fma.rn.f32 	%f14, %f12, %f13, %f62;
	ld.shared.f32 	%f15, [%r6+4];
	ld.shared.f32 	%f16, [%r9+64];
	fma.rn.f32 	%f17, %f15, %f16, %f14;
	ld.shared.f32 	%f18, [%r6+8];
	ld.shared.f32 	%f19, [%r9+128];
	fma.rn.f32 	%f20, %f18, %f19, %f17;
	ld.shared.f32 	%f21, [%r6+12];
	ld.shared.f32 	%f22, [%r9+192];
	fma.rn.f32 	%f23, %f21, %f22, %f20;
	ld.shared.f32 	%f24, [%r6+16];
	ld.shared.f32 	%f25, [%r9+256];
	fma.rn.f32 	%f26, %f24, %f25, %f23;
	ld.shared.f32 	%f27, [%r6+20];
	ld.shared.f32 	%f28, [%r9+320];
	fma.rn.f32 	%f29, %f27, %f28, %f26;
	ld.shared.f32 	%f30, [%r6+24];
	ld.shared.f32 	%f31, [%r9+384];
	fma.rn.f32 	%f32, %f30, %f31, %f29;
	ld.shared.f32 	%f33, [%r6+28];
	ld.shared.f32 	%f34, [%r9+448];
	fma.rn.f32 	%f35, %f33, %f34, %f32;
	ld.shared.f32 	%f36, [%r6+32];
	ld.shared.f32 	%f37, [%r9+512];
	fma.rn.f32 	%f38, %f36, %f37, %f35;
	ld.shared.f32 	%f39, [%r6+36];
	ld.shared.f32 	%f40, [%r9+576];
	fma.rn.f32 	%f41, %f39, %f40, %f38;
	ld.shared.f32 	%f42, [%r6+40];
	ld.shared.f32 	%f43, [%r9+640];
	fma.rn.f32 	%f44, %f42, %f43, %f41;
	ld.shared.f32 	%f45, [%r6+44];
	ld.shared.f32 	%f46, [%r9+704];
	fma.rn.f32 	%f47, %f45, %f46, %f44;
	ld.shared.f32 	%f48, [%r6+48];
	ld.shared.f32 	%f49, [%r9+768];
	fma.rn.f32 	%f50, %f48, %f49, %f47;
	ld.shared.f32 	%f51, [%r6+52];
	ld.shared.f32 	%f52, [%r9+832];
	fma.rn.f32 	%f53, %f51, %f52, %f50;
	ld.shared.f32 	%f54, [%r6+56];
	ld.shared.f32 	%f55, [%r9+896];
	fma.rn.f32 	%f56, %f54, %f55, %f53;
	ld.shared.f32 	%f57, [%r6+60];
	ld.shared.f32 	%f58, [%r9+960];
	fma.rn.f32 	%f62, %f57, %f58, %f56;
	bar.sync 	0;
	add.s32 	%r42, %r42, 1;
	setp.ne.s32 	%p8, %r42, 0;
	add.s32 	%r41, %r41, %r12;
	add.s32 	%r40, %r40, 16;
	add.s32 	%r39, %r39, 16;
	add.s32 	%r38, %r38, 16;
	@%p8 bra 	$L__BB4_2;
$L__BB4_7:
	setp.ge.s32 	%p9, %r3, %r24;
	setp.ge.s32 	%p10, %r5, %r25;
	or.pred  	%p11, %p9, %p10;
	@%p11 bra 	$L__BB4_9;
	mad.lo.s32 	%r37, %r25, %r3, %r5;
	cvta.to.global.u64 	%rd10, %rd6;
	mul.wide.u32 	%rd11, %r37, 4;
	add.s64 	%rd12, %rd10, %rd11;
	st.global.f32 	[%rd12], %f62;
$L__BB4_9:
	ret;

}


// ===== COMPILED SASS (sm_100) =====

	.target	sm_100

	.elftype	@"ET_EXEC"


//--------------------- .note.nv.tkinfo           --------------------------
	.section	.note.nv.tkinfo,"",@"SHT_NOTE"
	.sectionflags	@"SHF_NOTE_NV_TKINFO"
	.tkinfo
        /*0018*/ 	.word	0x00000002
        /*0030*/ 	.string	""
        /*0030*/ 	.string	"ptxas"
        /*0030*/ 	.string	"Cuda compilation tools, release 13.0, V13.0.88"
        /*0030*/ 	.string	"Build cuda_13.0.r13.0/compiler.36424714_0"
        /*0030*/ 	.string	"-arch sm_100 -m 64 "



//--------------------- .note.nv.cuinfo           --------------------------
	.section	.note.nv.cuinfo,"",@"SHT_NOTE"
	.sectionflags	@"SHF_NOTE_NV_CUINFO"
        /*0018*/ 	.short	0x0002
        /*001a*/ 	.short	0x0064
        /*001c*/ 	.short	0x0082
	.zero		2


//--------------------- .nv.info                  --------------------------
	.section	.nv.info,"",@"SHT_CUDA_INFO"
	.align	4


	//----- nvinfo : EIATTR_REGCOUNT
	.align		4
        /*0000*/ 	.byte	0x04, 0x2f
        /*0002*/ 	.short	(.L_1 - .L_0)
	.align		4
.L_0:
        /*0004*/ 	.word	index@(_Z16gpu_matmul_naivePKfS0_Pfiii)
        /*0008*/ 	.word	0x00000020


	//----- nvinfo : EIATTR_FRAME_SIZE
	.align		4
.L_1:
        /*000c*/ 	.byte	0x04, 0x11
        /*000e*/ 	.short	(.L_3 - .L_2)
	.align		4
.L_2:
        /*0010*/ 	.word	index@(_Z16gpu_matmul_naivePKfS0_Pfiii)
        /*0014*/ 	.word	0x00000000


	//----- nvinfo : EIATTR_REGCOUNT
	.align		4
.L_3:
        /*0018*/ 	.byte	0x04, 0x2f
        /*001a*/ 	.short	(.L_5 - .L_4)
	.align		4
.L_4:
        /*001c*/ 	.word	index@(_Z16transpose_matrixPKfPfii)
        /*0020*/ 	.word	0x0000000a


	//----- nvinfo : EIATTR_FRAME_SIZE
	.align		4
.L_5:
        /*0024*/ 	.byte	0x04, 0x11
        /*0026*/ 	.short	(.L_7 - .L_6)
	.align		4
.L_6:
        /*0028*/ 	.word	index@(_Z16transpose_matrixPKfPfii)
        /*002c*/ 	.word	0x00000000


	//----- nvinfo : EIATTR_REGCOUNT
	.align		4
.L_7:
        /*0030*/ 	.byte	0x04, 0x2f
        /*0032*/ 	.short	(.L_9 - .L_8)
	.align		4
.L_8:
        /*0034*/ 	.word	index@(_Z26gpu_matmul_naive_coalescedPKfS0_Pfiii)
        /*0038*/ 	.word	0x0000001f


	//----- nvinfo : EIATTR_FRAME_SIZE
	.align		4
.L_9:
        /*003c*/ 	.byte	0x04, 0x11
        /*003e*/ 	.short	(.L_11 - .L_10)
	.align		4
.L_10:
        /*0040*/ 	.word	index@(_Z26gpu_matmul_naive_coalescedPKfS0_Pfiii)
        /*0044*/ 	.word	0x00000000


	//----- nvinfo : EIATTR_REGCOUNT
	.align		4
.L_11:
        /*0048*/ 	.byte	0x04, 0x2f
        /*004a*/ 	.short	(.L_13 - .L_12)
	.align		4
.L_12:
        /*004c*/ 	.word	index@(_Z25gpu_matmul_coalesced_bothPKfS0_Pfiii)
        /*0050*/ 	.word	0x00000020


	//----- nvinfo : EIATTR_FRAME_SIZE
	.align		4
.L_13:
        /*0054*/ 	.byte	0x04, 0x11
        /*0056*/ 	.short	(.L_15 - .L_14)
	.align		4
.L_14:
        /*0058*/ 	.word	index@(_Z25gpu_matmul_coalesced_bothPKfS0_Pfiii)
        /*005c*/ 	.word	0x00000000


	//----- nvinfo : EIATTR_REGCOUNT
	.align		4
.L_15:
        /*0060*/ 	.byte	0x04, 0x2f
        /*0062*/ 	.short	(.L_17 - .L_16)
	.align		4
.L_16:
        /*0064*/ 	.word	index@(_Z17gpu_matmul_sharedPKfS0_Pfiii)
        /*0068*/ 	.word	0x00000020


	//----- nvinfo : EIATTR_FRAME_SIZE
	.align		4
.L_17:
        /*006c*/ 	.byte	0x04, 0x11
        /*006e*/ 	.short	(.L_19 - .L_18)
	.align		4
.L_18:
        /*0070*/ 	.word	index@(_Z17gpu_matmul_sharedPKfS0_Pfiii)
        /*0074*/ 	.word	0x00000000


	//----- nvinfo : EIATTR_MIN_STACK_SIZE
	.align		4
.L_19:
        /*0078*/ 	.byte	0x04, 0x12
        /*007a*/ 	.short	(.L_21 - .L_20)
	.align		4
.L_20:
        /*007c*/ 	.word	index@(_Z17gpu_matmul_sharedPKfS0_Pfiii)
        /*0080*/ 	.word	0x00000000


	//----- nvinfo : EIATTR_MIN_STACK_SIZE
	.align		4
.L_21:
        /*0084*/ 	.byte	0x04, 0x12
        /*0086*/ 	.short	(.L_23 - .L_22)
	.align		4
.L_22:
        /*0088*/ 	.word	index@(_Z25gpu_matmul_coalesced_bothPKfS0_Pfiii)
        /*008c*/ 	.word	0x00000000


	//----- nvinfo : EIATTR_MIN_STACK_SIZE
	.align		4
.L_23:
        /*0090*/ 	.byte	0x04, 0x12
        /*0092*/ 	.short	(.L_25 - .L_24)
	.align		4
.L_24:
        /*0094*/ 	.word	index@(_Z26gpu_matmul_naive_coalescedPKfS0_Pfiii)
        /*0098*/ 	.word	0x00000000


	//----- nvinfo : EIATTR_MIN_STACK_SIZE
	.align		4
.L_25:
        /*009c*/ 	.byte	0x04, 0x12
        /*009e*/ 	.short	(.L_27 - .L_26)
	.align		4
.L_26:
        /*00a0*/ 	.word	index@(_Z16transpose_matrixPKfPfii)
        /*00a4*/ 	.word	0x00000000


	//----- nvinfo : EIATTR_MIN_STACK_SIZE
	.align		4
.L_27:
        /*00a8*/ 	.byte	0x04, 0x12
        /*00aa*/ 	.short	(.L_29 - .L_28)
	.align		4
.L_28:
        /*00ac*/ 	.word	index@(_Z16gpu_matmul_naivePKfS0_Pfiii)
        /*00b0*/ 	.word	0x00000000
.L_29:


//--------------------- .nv.compat                --------------------------
	.section	.nv.compat,"",@"SHT_CUDA_COMPAT_INFO"
	.align	4
        /*0000*/ 	.byte	0x02, 0x09, 0x00, 0x00, 0x02, 0x02, 0x01, 0x00, 0x02, 0x05, 0x05, 0x00, 0x03, 0x07, 0x01, 0x01
        /*0010*/ 	.byte	0x02, 0x03, 0x00, 0x00, 0x02, 0x06, 0x01, 0x00, 0x04, 0x0b, 0x08, 0x00, 0x09, 0x00, 0x00, 0x00
        /*0020*/ 	.byte	0x00, 0x00, 0x00, 0x00


//--------------------- .nv.info._Z17gpu_matmul_sharedPKfS0_Pfiii --------------------------
	.section	.nv.info._Z17gpu_matmul_sharedPKfS0_Pfiii,"",@"SHT_CUDA_INFO"
	.sectionflags	@""
	.align	4


	//----- nvinfo : EIATTR_CUDA_API_VERSION
	.align		4
        /*0000*/ 	.byte	0x04, 0x37
        /*0002*/ 	.short	(.L_31 - .L_30)
.L_30:
        /*0004*/ 	.word	0x00000082


	//----- nvinfo : EIATTR_KPARAM_INFO
	.align		4
.L_31:
        /*0008*/ 	.byte	0x04, 0x17
        /*000a*/ 	.short	(.L_33 - .L_32)
.L_32:
        /*000c*/ 	.word	0x00000000
        /*0010*/ 	.short	0x0005
        /*0012*/ 	.short	0x0020
        /*0014*/ 	.byte	0x00, 0xf0, 0x11, 0x00


	//----- nvinfo : EIATTR_KPARAM_INFO
	.align		4
.L_33:
        /*0018*/ 	.byte	0x04, 0x17
        /*001a*/ 	.short	(.L_35 - .L_34)
.L_34:
        /*001c*/ 	.word	0x00000000
        /*0020*/ 	.short	0x0004
        /*0022*/ 	.short	0x001c
        /*0024*/ 	.byte	0x00, 0xf0, 0x11, 0x00


	//----- nvinfo : EIATTR_KPARAM_INFO
	.align		4
.L_35:
        /*0028*/ 	.byte	0x04, 0x17
        /*002a*/ 	.short	(.L_37 - .L_36)
.L_36:
        /*002c*/ 	.word	0x00000000
        /*0030*/ 	.short	0x0003
        /*0032*/ 	.short	0x0018
        /*0034*/ 	.byte	0x00, 0xf0, 0x11, 0x00


	//----- nvinfo : EIATTR_KPARAM_INFO
	.align		4
.L_37:
        /*0038*/ 	.byte	0x04, 0x17
        /*003a*/ 	.short	(.L_39 - .L_38)
.L_38:
        /*003c*/ 	.word	0x00000000
        /*0040*/ 	.short	0x0002
        /*0042*/ 	.short	0x0010
        /*0044*/ 	.byte	0x00, 0xf5, 0x21, 0x00


	//----- nvinfo : EIATTR_KPARAM_INFO
	.align		4
.L_39:
        /*0048*/ 	.byte	0x04, 0x17
        /*004a*/ 	.short	(.L_41 - .L_40)
.L_40:
        /*004c*/ 	.word	0x00000000
        /*0050*/ 	.short	0x0001
        /*0052*/ 	.short	0x0008
        /*0054*/ 	.byte	0x00, 0xf5, 0x21, 0x00


	//----- nvinfo : EIATTR_KPARAM_INFO
	.align		4
.L_41:
        /*0058*/ 	.byte	0x04, 0x17
        /*005a*/ 	.short	(.L_43 - .L_42)
.L_42:
        /*005c*/ 	.word	0x00000000
        /*0060*/ 	.short	0x0000
        /*0062*/ 	.short	0x0000
        /*0064*/ 	.byte	0x00, 0xf5, 0x21, 0x00


	//----- nvinfo : EIATTR_SPARSE_MMA_MASK
	.align		4
.L_43:
        /*0068*/ 	.byte	0x03, 0x50
        /*006a*/ 	.short	0x0000


	//----- nvinfo : EIATTR_MAXREG_COUNT
	.align		4
        /*006c*/ 	.byte	0x03, 0x1b
        /*006e*/ 	.short	0x00ff


	//----- nvinfo : EIATTR_NUM_BARRIERS
	.align		4
        /*0070*/ 	.byte	0x02, 0x4c
        /*0072*/ 	.byte	0x01
	.zero		1


	//----- nvinfo : EIATTR_MERCURY_ISA_VERSION
	.align		4
        /*0074*/ 	.byte	0x03, 0x5f
        /*0076*/ 	.short	0x0101


	//----- nvinfo : EIATTR_VRC_CTA_INIT_COUNT
	.align		4
        /*0078*/ 	.byte	0x02, 0x4a
	.zero		1
	.zero		1


	//----- nvinfo : EIATTR_EXIT_INSTR_OFFSETS
	.align		4
        /*007c*/ 	.byte	0x04, 0x1c
        /*007e*/ 	.short	(.L_45 - .L_44)


	//   ....[0]....
.L_44:
        /*0080*/ 	.word	0x000005e0


	//   ....[1]....
        /*0084*/ 	.word	0x00000630


	//----- nvinfo : EIATTR_CBANK_PARAM_SIZE
	.align		4
.L_45:
        /*0088*/ 	.byte	0x03, 0x19
        /*008a*/ 	.short	0x0024


	//----- nvinfo : EIATTR_PARAM_CBANK
	.align		4
        /*008c*/ 	.byte	0x04, 0x0a
        /*008e*/ 	.short	(.L_47 - .L_46)
	.align		4
.L_46:
        /*0090*/ 	.word	index@(.nv.constant0._Z17gpu_matmul_sharedPKfS0_Pfiii)
        /*0094*/ 	.short	0x0380
        /*0096*/ 	.short	0x0024


	//----- nvinfo : EIATTR_SW_WAR
	.align		4
.L_47:
        /*0098*/ 	.byte	0x04, 0x36
        /*009a*/ 	.short	(.L_49 - .L_48)
.L_48:
        /*009c*/ 	.word	0x00000008
.L_49:


//--------------------- .nv.info._Z25gpu_matmul_coalesced_bothPKfS0_Pfiii --------------------------
	.section	.nv.info._Z25gpu_matmul_coalesced_bothPKfS0_Pfiii,"",@"SHT_CUDA_INFO"
	.sectionflags	@""
	.align	4


	//----- nvinfo : EIATTR_CUDA_API_VERSION
	.align		4
        /*0000*/ 	.byte	0x04, 0x37
        /*0002*/ 	.short	(.L_51 - .L_50)
.L_50:
        /*0004*/ 	.word	0x00000082


	//----- nvinfo : EIATTR_KPARAM_INFO
	.align		4
.L_51:
        /*0008*/ 	.byte	0x04, 0x17
        /*000a*/ 	.short	(.L_53 - .L_52)
.L_52:
        /*000c*/ 	.word	0x00000000
        /*0010*/ 	.short	0x0005
        /*0012*/ 	.short	0x0020
        /*0014*/ 	.byte	0x00, 0xf0, 0x11, 0x00


	//----- nvinfo : EIATTR_KPARAM_INFO
	.align		4
.L_53:
        /*0018*/ 	.byte	0x04, 0x17
        /*001a*/ 	.short	(.L_55 - .L_54)
.L_54:
        /*001c*/ 	.word	0x00000000
        /*0020*/ 	.short	0x0004
        /*0022*/ 	.short	0x001c
        /*0024*/ 	.byte	0x00, 0xf0, 0x11, 0x00


	//----- nvinfo : EIATTR_KPARAM_INFO
	.align		4
.L_55:
        /*0028*/ 	.byte	0x04, 0x17
        /*002a*/ 	.short	(.L_57 - .L_56)
.L_56:
        /*002c*/ 	.word	0x00000000
        /*0030*/ 	.short	0x0003
        /*0032*/ 	.short	0x0018
        /*0034*/ 	.byte	0x00, 0xf0, 0x11, 0x00


	//----- nvinfo : EIATTR_KPARAM_INFO
	.align		4
.L_57:
        /*0038*/ 	.byte	0x04, 0x17
        /*003a*/ 	.short	(.L_59 - .L_58)
.L_58:
        /*003c*/ 	.word	0x00000000
        /*0040*/ 	.short	0x0002
        /*0042*/ 	.short	0x0010
        /*0044*/ 	.byte	0x00, 0xf5, 0x21, 0x00


	//----- nvinfo : EIATTR_KPARAM_INFO
	.align		4
.L_59:
        /*0048*/ 	.byte	0x04, 0x17
        /*004a*/ 	.short	(.L_61 - .L_60)
.L_60:
        /*004c*/ 	.word	0x00000000
        /*0050*/ 	.short	0x0001
        /*0052*/ 	.short	0x0008
        /*0054*/ 	.byte	0x00, 0xf5, 0x21, 0x00


	//----- nvinfo : EIATTR_KPARAM_INFO
	.align		4
.L_61:
        /*0058*/ 	.byte	0x04, 0x17
        /*005a*/ 	.short	(.L_63 - .L_62)
.L_62:
        /*005c*/ 	.word	0x00000000
        /*0060*/ 	.short	0x0000
        /*0062*/ 	.short	0x0000
        /*0064*/ 	.byte	0x00, 0xf5, 0x21, 0x00


	//----- nvinfo : EIATTR_SPARSE_MMA_MASK
	.align		4
.L_63:
        /*0068*/ 	.byte	0x03, 0x50
        /*006a*/ 	.short	0x0000


	//----- nvinfo : EIATTR_MAXREG_COUNT
	.align		4
        /*006c*/ 	.byte	0x03, 0x1b
        /*006e*/ 	.short	0x00ff


	//----- nvinfo : EIATTR_MERCURY_ISA_VERSION
	.align		4
        /*0070*/ 	.byte	0x03, 0x5f
        /*0072*/ 	.short	0x0101


	//----- nvinfo : EIATTR_VRC_CTA_INIT_COUNT
	.align		4
        /*0074*/ 	.byte	0x02, 0x4a
	.zero		1
	.zero		1


	//----- nvinfo : EIATTR_EXIT_INSTR_OFFSETS
	.align		4
        /*0078*/ 	.byte	0x04, 0x1c
        /*007a*/ 	.short	(.L_65 - .L_64)


	//   ....[0]....
.L_64:
        /*007c*/ 	.word	0x000000c0


	//   ....[1]....
        /*0080*/ 	.word	0x00000bc0


	//----- nvinfo : EIATTR_CBANK_PARAM_SIZE
	.align		4
.L_65:
        /*0084*/ 	.byte	0x03, 0x19
        /*0086*/ 	.short	0x0024


	//----- nvinfo : EIATTR_PARAM_CBANK
	.align		4
        /*0088*/ 	.byte	0x04, 0x0a
        /*008a*/ 	.short	(.L_67 - .L_66)
	.align		4
.L_66:
        /*008c*/ 	.word	index@(.nv.constant0._Z25gpu_matmul_coalesced_bothPKfS0_Pfiii)
        /*0090*/ 	.short	0x0380
        /*0092*/ 	.short	0x0024


	//----- nvinfo : EIATTR_SW_WAR
	.align		4
.L_67:
        /*0094*/ 	.byte	0x04, 0x36
        /*0096*/ 	.short	(.L_69 - .L_68)
.L_68:
        /*0098*/ 	.word	0x00000008
.L_69:


//--------------------- .nv.info._Z26gpu_matmul_naive_coalescedPKfS0_Pfiii --------------------------
	.section	.nv.info._Z26gpu_matmul_naive_coalescedPKfS0_Pfiii,"",@"SHT_CUDA_INFO"
	.sectionflags	@""
	.align	4


	//----- nvinfo : EIATTR_CUDA_API_VERSION
	.align		4
        /*0000*/ 	.byte	0x04, 0x37
        /*0002*/ 	.short	(.L_71 - .L_70)
.L_70:
        /*0004*/ 	.word	0x00000082


	//----- nvinfo : EIATTR_KPARAM_INFO
	.align		4
.L_71:
        /*0008*/ 	.byte	0x04, 0x17
        /*000a*/ 	.short	(.L_73 - .L_72)
.L_72:
        /*000c*/ 	.word	0x00000000
        /*0010*/ 	.short	0x0005
        /*0012*/ 	.short	0x0020
        /*0014*/ 	.byte	0x00, 0xf0, 0x11, 0x00


	//----- nvinfo : EIATTR_KPARAM_INFO
	.align		4
.L_73:
        /*0018*/ 	.byte	0x04, 0x17
        /*001a*/ 	.short	(.L_75 - .L_74)
.L_74:
        /*001c*/ 	.word	0x00000000
        /*0020*/ 	.short	0x0004
        /*0022*/ 	.short	0x001c
        /*0024*/ 	.byte	0x00, 0xf0, 0x11, 0x00


	//----- nvinfo : EIATTR_KPARAM_INFO
	.align		4
.L_75:
        /*0028*/ 	.byte	0x04, 0x17
        /*002a*/ 	.short	(.L_77 - .L_76)
.L_76:
        /*002c*/ 	.word	0x00000000
        /*0030*/ 	.short	0x0003
        /*0032*/ 	.short	0x0018
        /*0034*/ 	.byte	0x00, 0xf0, 0x11, 0x00


	//----- nvinfo : EIATTR_KPARAM_INFO
	.align		4
.L_77:
        /*0038*/ 	.byte	0x04, 0x17
        /*003a*/ 	.short	(.L_79 - .L_78)
.L_78:
        /*003c*/ 	.word	0x00000000
        /*0040*/ 	.short	0x0002
        /*0042*/ 	.short	0x0010
        /*0044*/ 	.byte	0x00, 0xf5, 0x21, 0x00


	//----- nvinfo : EIATTR_KPARAM_INFO
	.align		4
.L_79:
        /*0048*/ 	.byte	0x04, 0x17
        /*004a*/ 	.short	(.L_81 - .L_80)
.L_80:
        /*004c*/ 	.word	0x00000000
        /*0050*/ 	.short	0x0001
        /*0052*/ 	.short	0x0008
        /*0054*/ 	.byte	0x00, 0xf5, 0x21, 0x00


	//----- nvinfo : EIATTR_KPARAM_INFO
	.align		4
.L_81:
        /*0058*/ 	.byte	0x04, 0x17
        /*005a*/ 	.short	(.L_83 - .L_82)
.L_82:
        /*005c*/ 	.word	0x00000000
        /*0060*/ 	.short	0x0000
        /*0062*/ 	.short	0x0000
        /*0064*/ 	.byte	0x00, 0xf5, 0x21, 0x00


	//----- nvinfo : EIATTR_SPARSE_MMA_MASK
	.align		4
.L_83:
        /*0068*/ 	.byte	0x03, 0x50
        /*006a*/ 	.short	0x0000


	//----- nvinfo : EIATTR_MAXREG_COUNT
	.align		4
        /*006c*/ 	.byte	0x03, 0x1b
        /*006e*/ 	.short	0x00ff


	//----- nvinfo : EIATTR_MERCURY_ISA_VERSION
	.align		4
        /*0070*/ 	.byte	0x03, 0x5f
        /*0072*/ 	.short	0x0101


	//----- nvinfo : EIATTR_VRC_CTA_INIT_COUNT
	.align		4
        /*0074*/ 	.byte	0x02, 0x4a
	.zero		1
	.zero		1


	//----- nvinfo : EIATTR_EXIT_INSTR_OFFSETS
	.align		4
        /*0078*/ 	.byte	0x04, 0x1c
        /*007a*/ 	.short	(.L_85 - .L_84)


	//   ....[0]....
.L_84:
        /*007c*/ 	.word	0x000000c0


	//   ....[1]....
        /*0080*/ 	.word	0x00000bd0


	//----- nvinfo : EIATTR_CBANK_PARAM_SIZE
	.align		4
.L_85:
        /*0084*/ 	.byte	0x03, 0x19
        /*0086*/ 	.short	0x0024


	//----- nvinfo : EIATTR_PARAM_CBANK
	.align		4
        /*0088*/ 	.byte	0x04, 0x0a
        /*008a*/ 	.short	(.L_87 - .L_86)
	.align		4
.L_86:
        /*008c*/ 	.word	index@(.nv.constant0._Z26gpu_matmul_naive_coalescedPKfS0_Pfiii)
        /*0090*/ 	.short	0x0380
        /*0092*/ 	.short	0x0024


	//----- nvinfo : EIATTR_SW_WAR
	.align		4
.L_87:
        /*0094*/ 	.byte	0x04, 0x36
        /*0096*/ 	.short	(.L_89 - .L_88)
.L_88:
        /*0098*/ 	.word	0x00000008
.L_89:


//--------------------- .nv.info._Z16transpose_matrixPKfPfii --------------------------
	.section	.nv.info._Z16transpose_matrixPKfPfii,"",@"SHT_CUDA_INFO"
	.sectionflags	@""
	.align	4


	//----- nvinfo : EIATTR_CUDA_API_VERSION
	.align		4
        /*0000*/ 	.byte	0x04, 0x37
        /*0002*/ 	.short	(.L_91 - .L_90)
.L_90:
        /*0004*/ 	.word	0x00000082


	//----- nvinfo : EIATTR_KPARAM_INFO
	.align		4
.L_91:
        /*0008*/ 	.byte	0x04, 0x17
        /*000a*/ 	.short	(.L_93 - .L_92)
.L_92:
        /*000c*/ 	.word	0x00000000
        /*0010*/ 	.short	0x0003
        /*0012*/ 	.short	0x0014
        /*0014*/ 	.byte	0x00, 0xf0, 0x11, 0x00


	//----- nvinfo : EIATTR_KPARAM_INFO
	.align		4
.L_93:
        /*0018*/ 	.byte	0x04, 0x17
        /*001a*/ 	.short	(.L_95 - .L_94)
.L_94:
        /*001c*/ 	.word	0x00000000
        /*0020*/ 	.short	0x0002
        /*0022*/ 	.short	0x0010
        /*0024*/ 	.byte	0x00, 0xf0, 0x11, 0x00


	//----- nvinfo : EIATTR_KPARAM_INFO
	.align		4
.L_95:
        /*0028*/ 	.byte	0x04, 0x17
        /*002a*/ 	.short	(.L_97 - .L_96)
.L_96:
        /*002c*/ 	.word	0x00000000
        /*0030*/ 	.short	0x0001
        /*0032*/ 	.short	0x0008
        /*0034*/ 	.byte	0x00, 0xf5, 0x21, 0x00


	//----- nvinfo : EIATTR_KPARAM_INFO
	.align		4
.L_97:
        /*0038*/ 	.byte	0x04, 0x17
        /*003a*/ 	.short	(.L_99 - .L_98)
.L_98:
        /*003c*/ 	.word	0x00000000
        /*0040*/ 	.short	0x0000
        /*0042*/ 	.short	0x0000
        /*0044*/ 	.byte	0x00, 0xf5, 0x21, 0x00


	//----- nvinfo : EIATTR_SPARSE_MMA_MASK
	.align		4
.L_99:
        /*0048*/ 	.byte	0x03, 0x50
        /*004a*/ 	.short	0x0000


	//----- nvinfo : EIATTR_MAXREG_COUNT
	.align		4
        /*004c*/ 	.byte	0x03, 0x1b
        /*004e*/ 	.short	0x00ff


	//----- nvinfo : EIATTR_MERCURY_ISA_VERSION
	.align		4
        /*0050*/ 	.byte	0x03, 0x5f
        /*0052*/ 	.short	0x0101


	//----- nvinfo : EIATTR_VRC_CTA_INIT_COUNT
	.align		4
        /*0054*/ 	.byte	0x02, 0x4a
	.zero		1
	.zero		1


	//----- nvinfo : EIATTR_EXIT_INSTR_OFFSETS
	.align		4
        /*0058*/ 	.byte	0x04, 0x1c
        /*005a*/ 	.short	(.L_101 - .L_100)


	//   ....[0]....
.L_100:
        /*005c*/ 	.word	0x000000c0


	//   ....[1]....
        /*0060*/ 	.word	0x00000160


	//----- nvinfo : EIATTR_CBANK_PARAM_SIZE
	.align		4
.L_101:
        /*0064*/ 	.byte	0x03, 0x19
        /*0066*/ 	.short	0x0018


	//----- nvinfo : EIATTR_PARAM_CBANK
	.align		4
        /*0068*/ 	.byte	0x04, 0x0a
        /*006a*/ 	.short	(.L_103 - .L_102)
	.align		4
.L_102:
        /*006c*/ 	.word	index@(.nv.constant0._Z16transpose_matrixPKfPfii)
        /*0070*/ 	.short	0x0380
        /*0072*/ 	.short	0x0018


	//----- nvinfo : EIATTR_SW_WAR
	.align		4
.L_103:
        /*0074*/ 	.byte	0x04, 0x36
        /*0076*/ 	.short	(.L_105 - .L_104)
.L_104:
        /*0078*/ 	.word	0x00000008
.L_105:


//--------------------- .nv.info._Z16gpu_matmul_naivePKfS0_Pfiii --------------------------
	.section	.nv.info._Z16gpu_matmul_naivePKfS0_Pfiii,"",@"SHT_CUDA_INFO"
	.sectionflags	@""
	.align	4


	//----- nvinfo : EIATTR_CUDA_API_VERSION
	.align		4
        /*0000*/ 	.byte	0x04, 0x37
        /*0002*/ 	.short	(.L_107 - .L_106)
.L_106:
        /*0004*/ 	.word	0x00000082


	//----- nvinfo : EIATTR_KPARAM_INFO
	.align		4
.L_107:
        /*0008*/ 	.byte	0x04, 0x17
        /*000a*/ 	.short	(.L_109 - .L_108)
.L_108:
        /*000c*/ 	.word	0x00000000
        /*0010*/ 	.short	0x0005
        /*0012*/ 	.short	0x0020
        /*0014*/ 	.byte	0x00, 0xf0, 0x11, 0x00


	//----- nvinfo : EIATTR_KPARAM_INFO
	.align		4
.L_109:
        /*0018*/ 	.byte	0x04, 0x17
        /*001a*/ 	.short	(.L_111 - .L_110)
.L_110:
        /*001c*/ 	.word	0x00000000
        /*0020*/ 	.short	0x0004
        /*0022*/ 	.short	0x001c
        /*0024*/ 	.byte	0x00, 0xf0, 0x11, 0x00


	//----- nvinfo : EIATTR_KPARAM_INFO
	.align		4
.L_111:
        /*0028*/ 	.byte	0x04, 0x17
        /*002a*/ 	.short	(.L_113 - .L_112)
.L_112:
        /*002c*/ 	.word	0x00000000
        /*0030*/ 	.short	0x0003
        /*0032*/ 	.short	0x0018
        /*0034*/ 	.byte	0x00, 0xf0, 0x11, 0x00


	//----- nvinfo : EIATTR_KPARAM_INFO
	.align		4
.L_113:
        /*0038*/ 	.byte	0x04, 0x17
        /*003a*/ 	.short	(.L_115 - .L_114)
.L_114:
        /*003c*/ 	.word	0x00000000
        /*0040*/ 	.short	0x0002
        /*0042*/ 	.short	0x0010
        /*0044*/ 	.byte	0x00, 0xf5, 0x21, 0x00


	//----- nvinfo : EIATTR_KPARAM_INFO
	.align		4
.L_115:
        /*0048*/ 	.byte	0x04, 0x17
        /*004a*/ 	.short	(.L_117 - .L_116)
.L_116:
        /*004c*/ 	.word	0x00000000
        /*0050*/ 	.short	0x0001
        /*0052*/ 	.short	0x0008
        /*0054*/ 	.byte	0x00, 0xf5, 0x21, 0x00


	//----- nvinfo : EIATTR_KPARAM_INFO
	.align		4
.L_117:
        /*0058*/ 	.byte	0x04, 0x17
        /*005a*/ 	.short	(.L_119 - .L_118)
.L_118:
        /*005c*/ 	.word	0x00000000
        /*0060*/ 	.short	0x0000
        /*0062*/ 	.short	0x0000
        /*0064*/ 	.byte	0x00, 0xf5, 0x21, 0x00


	//----- nvinfo : EIATTR_SPARSE_MMA_MASK
	.align		4
.L_119:
        /*0068*/ 	.byte	0x03, 0x50
        /*006a*/ 	.short	0x0000


	//----- nvinfo : EIATTR_MAXREG_COUNT
	.align		4
        /*006c*/ 	.byte	0x03, 0x1b
        /*006e*/ 	.short	0x00ff


	//----- nvinfo : EIATTR_MERCURY_ISA_VERSION
	.align		4
        /*0070*/ 	.byte	0x03, 0x5f
        /*0072*/ 	.short	0x0101


	//----- nvinfo : EIATTR_VRC_CTA_INIT_COUNT
	.align		4
        /*0074*/ 	.byte	0x02, 0x4a
	.zero		1
	.zero		1


	//----- nvinfo : EIATTR_EXIT_INSTR_OFFSETS
	.align		4
        /*0078*/ 	.byte	0x04, 0x1c
        /*007a*/ 	.short	(.L_121 - .L_120)


	//   ....[0]....
.L_120:
        /*007c*/ 	.word	0x000000c0


	//   ....[1]....
        /*0080*/ 	.word	0x000008e0


	//----- nvinfo : EIATTR_CBANK_PARAM_SIZE
	.align		4
.L_121:
        /*0084*/ 	.byte	0x03, 0x19
        /*0086*/ 	.short	0x0024


	//----- nvinfo : EIATTR_PARAM_CBANK
	.align		4
        /*0088*/ 	.byte	0x04, 0x0a
        /*008a*/ 	.short	(.L_123 - .L_122)
	.align		4
.L_122:
        /*008c*/ 	.word	index@(.nv.constant0._Z16gpu_matmul_naivePKfS0_Pfiii)
        /*0090*/ 	.short	0x0380
        /*0092*/ 	.short	0x0024


	//----- nvinfo : EIATTR_SW_WAR
	.align		4
.L_123:
        /*0094*/ 	.byte	0x04, 0x36
        /*0096*/ 	.short	(.L_125 - .L_124)
.L_124:
        /*0098*/ 	.word	0x00000008
.L_125:


//--------------------- .nv.callgraph             --------------------------
	.section	.nv.callgraph,"",@"SHT_CUDA_CALLGRAPH"
	.align	4
	.sectionentsize	8
	.align		4
        /*0000*/ 	.word	0x00000000
	.align		4
        /*0004*/ 	.word	0xffffffff
	.align		4
        /*0008*/ 	.word	0x00000000
	.align		4
        /*000c*/ 	.word	0xfffffffe
	.align		4
        /*0010*/ 	.word	0x00000000
	.align		4
        /*0014*/ 	.word	0xfffffffd
	.align		4
        /*0018*/ 	.word	0x00000000
	.align		4
        /*001c*/ 	.word	0xfffffffc


//--------------------- .text._Z17gpu_matmul_sharedPKfS0_Pfiii --------------------------
	.section	.text._Z17gpu_matmul_sharedPKfS0_Pfiii,"ax",@progbits
	.align	128
        .global         _Z17gpu_matmul_sharedPKfS0_Pfiii
        .type           _Z17gpu_matmul_sharedPKfS0_Pfiii,@function
        .size           _Z17gpu_matmul_sharedPKfS0_Pfiii,(.L_x_23 - _Z17gpu_matmul_sharedPKfS0_Pfiii)
        .other          _Z17gpu_matmul_sharedPKfS0_Pfiii,@"STO_CUDA_ENTRY STV_DEFAULT"
_Z17gpu_matmul_sharedPKfS0_Pfiii:
.text._Z17gpu_matmul_sharedPKfS0_Pfiii:
[----:B------:R-:W-:Y:S01]  /*0000*/  LDC R1, c[0x0][0x37c] ;  /* 0x0000df00ff017b82 */ /* 0x000fe20000000800 */
[----:B------:R-:W0:Y:S01]  /*0010*/  S2R R12, SR_CTAID.Y ;  /* 0x00000000000c7919 */ /* 0x000e220000002600 */
[----:B------:R-:W1:Y:S01]  /*0020*/  LDCU UR10, c[0x0][0x3a0] ;  /* 0x00007400ff0a77ac */ /* 0x000e620008000800 */
[----:B------:R-:W-:Y:S01]  /*0030*/  HFMA2 R23, -RZ, RZ, 0, 0 ;  /* 0x00000000ff177431 */ /* 0x000fe200000001ff */
[----:B------:R-:W0:Y:S01]  /*0040*/  S2R R0, SR_TID.Y ;  /* 0x0000000000007919 */ /* 0x000e220000002200 */
[----:B------:R-:W2:Y:S01]  /*0050*/  LDCU.64 UR8, c[0x0][0x358] ;  /* 0x00006b00ff0877ac */ /* 0x000ea20008000a00 */
[----:B------:R-:W3:Y:S01]  /*0060*/  S2R R5, SR_CTAID.X ;  /* 0x0000000000057919 */ /* 0x000ee20000002500 */
[----:B------:R-:W3:Y:S01]  /*0070*/  S2R R21, SR_TID.X ;  /* 0x0000000000157919 */ /* 0x000ee20000002100 */
[----:B-1----:R-:W-:Y:S01]  /*0080*/  UISETP.GE.AND UP0, UPT, UR10, 0x1, UPT ;  /* 0x000000010a00788c */ /* 0x002fe2000bf06270 */
[----:B0-----:R-:W-:Y:S02]  /*0090*/  LEA R12, R12, R0, 0x4 ;  /* 0x000000000c0c7211 */ /* 0x001fe400078e20ff */
[----:B---3--:R-:W-:-:S06]  /*00a0*/  LEA R13, R5, R21, 0x4 ;  /* 0x00000015050d7211 */ /* 0x008fcc00078e20ff */
[----:B--2---:R-:W-:Y:S05]  /*00b0*/  BRA.U !UP0, `(.L_x_0) ;  /* 0x00000005083c7547 */ /* 0x004fea000b800000 */
[----:B------:R-:W0:Y:S01]  /*00c0*/  S2UR UR7, SR_CgaCtaId ;  /* 0x00000000000779c3 */ /* 0x000e220000008800 */
[----:B------:R-:W1:Y:S01]  /*00d0*/  LDCU UR11, c[0x0][0x39c] ;  /* 0x00007380ff0b77ac */ /* 0x000e620008000800 */
[----:B------:R-:W-:Y:S01]  /*00e0*/  MOV R23, RZ ;  /* 0x000000ff00177202 */ /* 0x000fe20000000f00 */
[----:B------:R-:W-:Y:S01]  /*00f0*/  IMAD R15, R12, UR10, R21 ;  /* 0x0000000a0c0f7c24 */ /* 0x000fe2000f8e0215 */
[----:B------:R-:W-:Y:S01]  /*0100*/  UMOV UR5, 0x400 ;  /* 0x0000040000057882 */ /* 0x000fe20000000000 */
[----:B------:R-:W-:-:S03]  /*0110*/  UIADD3 UR4, UPT, UPT, UR10, 0xf, URZ ;  /* 0x0000000f0a047890 */ /* 0x000fc6000fffe0ff */
[----:B------:R-:W2:Y:S01]  /*0120*/  LDC R16, c[0x0][0x39c] ;  /* 0x0000e700ff107b82 */ /* 0x000ea20000000800 */
[----:B------:R-:W-:Y:S02]  /*0130*/  UIADD3 UR6, UPT, UPT, UR5, 0x400, URZ ;  /* 0x0000040005067890 */ /* 0x000fe4000fffe0ff */
[----:B------:R-:W-:Y:S01]  /*0140*/  USHF.R.U32.HI UR4, URZ, 0x4, UR4 ;  /* 0x00000004ff047899 */ /* 0x000fe20008011604 */
[----:B------:R-:W3:Y:S04]  /*0150*/  LDCU UR13, c[0x0][0x3a0] ;  /* 0x00007400ff0d77ac */ /* 0x000ee80008000800 */
[----:B------:R-:W4:Y:S01]  /*0160*/  LDC.64 R2, c[0x0][0x380] ;  /* 0x0000e000ff027b82 */ /* 0x000f220000000a00 */
[----:B------:R-:W2:Y:S01]  /*0170*/  LDCU UR12, c[0x0][0x398] ;  /* 0x00007300ff0c77ac */ /* 0x000ea20008000800 */
[----:B-1----:R-:W-:Y:S01]  /*0180*/  IMAD R14, R0, UR11, R21 ;  /* 0x0000000b000e7c24 */ /* 0x002fe2000f8e0215 */
[----:B------:R-:W-:-:S02]  /*0190*/  UIADD3 UR4, UPT, UPT, -UR4, URZ, URZ ;  /* 0x000000ff04047290 */ /* 0x000fc4000fffe1ff */
[----:B0-----:R-:W-:Y:S02]  /*01a0*/  ULEA UR5, UR7, UR5, 0x18 ;  /* 0x0000000507057291 */ /* 0x001fe4000f8ec0ff */
[----:B------:R-:W-:Y:S01]  /*01b0*/  LEA R14, R5, R14, 0x4 ;  /* 0x0000000e050e7211 */ /* 0x000fe200078e20ff */
[----:B------:R-:W-:-:S03]  /*01c0*/  ULEA UR6, UR7, UR6, 0x18 ;  /* 0x0000000607067291 */ /* 0x000fc6000f8ec0ff */
[----:B------:R-:W-:-:S03]  /*01d0*/  LEA R18, R0, UR5, 0x6 ;  /* 0x0000000500127c11 */ /* 0x000fc6000f8e30ff */
[C---:B------:R-:W-:Y:S02]  /*01e0*/  LEA R19, R21.reuse, UR6, 0x2 ;  /* 0x0000000615137c11 */ /* 0x040fe4000f8e10ff */
[----:B------:R-:W-:Y:S02]  /*01f0*/  LEA R20, R21, R18, 0x2 ;  /* 0x0000001215147211 */ /* 0x000fe400078e10ff */
[----:B---3--:R-:W-:-:S07]  /*0200*/  LEA R17, R0, R19, 0x6 ;  /* 0x0000001300117211 */ /* 0x008fce00078e30ff */
.L_x_1:
[----:B------:R-:W-:Y:S01]  /*0210*/  ISETP.GE.AND P0, PT, R0, UR13, PT ;  /* 0x0000000d00007c0c */ /* 0x000fe2000bf06270 */
[----:B------:R-:W-:Y:S01]  /*0220*/  HFMA2 R22, -RZ, RZ, 0, 0 ;  /* 0x00000000ff167431 */ /* 0x000fe200000001ff */
[----:B------:R-:W-:Y:S01]  /*0230*/  ISETP.GE.AND P1, PT, R21, UR13, PT ;  /* 0x0000000d15007c0c */ /* 0x000fe2000bf26270 */
[----:B----4-:R-:W-:Y:S01]  /*0240*/  IMAD.WIDE R4, R15, 0x4, R2 ;  /* 0x000000040f047825 */ /* 0x010fe200078e0202 */
[----:B--2---:R-:W-:Y:S02]  /*0250*/  ISETP.GE.OR P0, PT, R13, R16, P0 ;  /* 0x000000100d00720c */ /* 0x004fe40000706670 */
[----:B------:R-:W-:Y:S02]  /*0260*/  ISETP.GE.OR P1, PT, R12, UR12, P1 ;  /* 0x0000000c0c007c0c */ /* 0x000fe40008f26670 */
[----:B------:R-:W-:-:S09]  /*0270*/  MOV R27, RZ ;  /* 0x000000ff001b7202 */ /* 0x000fd20000000f00 */
[----:B------:R-:W0:Y:S02]  /*0280*/  @!P0 LDC.64 R6, c[0x0][0x388] ;  /* 0x0000e200ff068b82 */ /* 0x000e240000000a00 */
[----:B------:R-:W2:Y:S01]  /*0290*/  @!P1 LDG.E R27, desc[UR8][R4.64] ;  /* 0x00000008041b9981 */ /* 0x000ea2000c1e1900 */
[----:B0-----:R-:W-:-:S05]  /*02a0*/  @!P0 IMAD.WIDE R6, R14, 0x4, R6 ;  /* 0x000000040e068825 */ /* 0x001fca00078e0206 */
[----:B------:R-:W3:Y:S01]  /*02b0*/  @!P0 LDG.E R22, desc[UR8][R6.64] ;  /* 0x0000000806168981 */ /* 0x000ee2000c1e1900 */
[----:B------:R-:W-:-:S04]  /*02c0*/  UIADD3 UR4, UPT, UPT, UR4, 0x1, URZ ;  /* 0x0000000104047890 */ /* 0x000fc8000fffe0ff */
[----:B------:R-:W-:Y:S01]  /*02d0*/  UISETP.NE.AND UP0, UPT, UR4, URZ, UPT ;  /* 0x000000ff0400728c */ /* 0x000fe2000bf05270 */
[----:B------:R-:W-:Y:S02]  /*02e0*/  IADD3 R0, PT, PT, R0, 0x10, RZ ;  /* 0x0000001000007810 */ /* 0x000fe40007ffe0ff */
[----:B------:R-:W-:Y:S02]  /*02f0*/  IADD3 R15, PT, PT, R15, 0x10, RZ ;  /* 0x000000100f0f7810 */ /* 0x000fe40007ffe0ff */
[----:B------:R-:W-:Y:S02]  /*0300*/  IADD3 R21, PT, PT, R21, 0x10, RZ ;  /* 0x0000001015157810 */ /* 0x000fe40007ffe0ff */
[----:B------:R-:W-:Y:S01]  /*0310*/  LEA R14, R16, R14, 0x4 ;  /* 0x0000000e100e7211 */ /* 0x000fe200078e20ff */
[----:B--2---:R-:W-:Y:S04]  /*0320*/  STS [R20], R27 ;  /* 0x0000001b14007388 */ /* 0x004fe80000000800 */
[----:B---3--:R-:W-:Y:S01]  /*0330*/  STS [R17], R22 ;  /* 0x0000001611007388 */ /* 0x008fe20000000800 */
[----:B------:R-:W-:Y:S06]  /*0340*/  BAR.SYNC.DEFER_BLOCKING 0x0 ;  /* 0x0000000000007b1d */ /* 0x000fec0000010000 */
[----:B------:R-:W-:Y:S04]  /*0350*/  LDS R26, [R19] ;  /* 0x00000000131a7984 */ /* 0x000fe80000000800 */
[----:B------:R-:W0:Y:S04]  /*0360*/  LDS.128 R8, [R18] ;  /* 0x0000000012087984 */ /* 0x000e280000000c00 */
[----:B------:R-:W1:Y:S04]  /*0370*/  LDS R29, [R19+0x40] ;  /* 0x00004000131d7984 */ /* 0x000e680000000800 */
[----:B------:R-:W2:Y:S04]  /*0380*/  LDS R25, [R19+0x80] ;  /* 0x0000800013197984 */ /* 0x000ea80000000800 */
[----:B------:R-:W3:Y:S04]  /*0390*/  LDS R24, [R19+0xc0] ;  /* 0x0000c00013187984 */ /* 0x000ee80000000800 */
[----:B------:R-:W-:Y:S04]  /*03a0*/  LDS.128 R4, [R18+0x10] ;  /* 0x0000100012047984 */ /* 0x000fe80000000c00 */
[----:B------:R-:W-:Y:S04]  /*03b0*/  LDS R22, [R19+0x140] ;  /* 0x0001400013167984 */ /* 0x000fe80000000800 */
[----:B------:R-:W-:Y:S01]  /*03c0*/  LDS R27, [R19+0x200] ;  /* 0x00020000131b7984 */ /* 0x000fe20000000800 */
[----:B0-----:R-:W-:-:S03]  /*03d0*/  FFMA R8, R8, R26, R23 ;  /* 0x0000001a08087223 */ /* 0x001fc60000000017 */
[----:B------:R-:W0:Y:S01]  /*03e0*/  LDS R23, [R19+0x100] ;  /* 0x0001000013177984 */ /* 0x000e220000000800 */
[----:B-1----:R-:W-:-:S03]  /*03f0*/  FFMA R8, R29, R9, R8 ;  /* 0x000000091d087223 */ /* 0x002fc60000000008 */
[----:B------:R-:W-:Y:S01]  /*0400*/  LDS R26, [R19+0x1c0] ;  /* 0x0001c000131a7984 */ /* 0x000fe20000000800 */
[----:B--2---:R-:W-:-:S03]  /*0410*/  FFMA R9, R25, R10, R8 ;  /* 0x0000000a19097223 */ /* 0x004fc60000000008 */
[----:B------:R-:W1:Y:S01]  /*0420*/  LDS R25, [R19+0x180] ;  /* 0x0001800013197984 */ /* 0x000e620000000800 */
[----:B---3--:R-:W-:-:S03]  /*0430*/  FFMA R9, R24, R11, R9 ;  /* 0x0000000b18097223 */ /* 0x008fc60000000009 */
[----:B------:R-:W-:Y:S01]  /*0440*/  LDS R24, [R19+0x240] ;  /* 0x0002400013187984 */ /* 0x000fe20000000800 */
[----:B0-----:R-:W-:-:S03]  /*0450*/  FFMA R23, R4, R23, R9 ;  /* 0x0000001704177223 */ /* 0x001fc60000000009 */
[----:B------:R-:W0:Y:S01]  /*0460*/  LDS.128 R8, [R18+0x20] ;  /* 0x0000200012087984 */ /* 0x000e220000000c00 */
[----:B------:R-:W-:-:S03]  /*0470*/  FFMA R22, R22, R5, R23 ;  /* 0x0000000516167223 */ /* 0x000fc60000000017 */
[----:B------:R-:W2:Y:S01]  /*0480*/  LDS R23, [R19+0x280] ;  /* 0x0002800013177984 */ /* 0x000ea20000000800 */
[----:B-1----:R-:W-:-:S03]  /*0490*/  FFMA R25, R25, R6, R22 ;  /* 0x0000000619197223 */ /* 0x002fc60000000016 */
[----:B------:R-:W1:Y:S01]  /*04a0*/  LDS R22, [R19+0x2c0] ;  /* 0x0002c00013167984 */ /* 0x000e620000000800 */
[----:B------:R-:W-:-:S03]  /*04b0*/  FFMA R7, R26, R7, R25 ;  /* 0x000000071a077223 */ /* 0x000fc60000000019 */
[----:B------:R-:W-:Y:S01]  /*04c0*/  LDS R25, [R19+0x300] ;  /* 0x0003000013197984 */ /* 0x000fe20000000800 */
[----:B0-----:R-:W-:-:S03]  /*04d0*/  FFMA R27, R8, R27, R7 ;  /* 0x0000001b081b7223 */ /* 0x001fc60000000007 */
[----:B------:R-:W0:Y:S01]  /*04e0*/  LDS.128 R4, [R18+0x30] ;  /* 0x0000300012047984 */ /* 0x000e220000000c00 */
[----:B------:R-:W-:-:S03]  /*04f0*/  FFMA R24, R24, R9, R27 ;  /* 0x0000000918187223 */ /* 0x000fc6000000001b */
[----:B------:R-:W3:Y:S04]  /*0500*/  LDS R27, [R19+0x340] ;  /* 0x00034000131b7984 */ /* 0x000ee80000000800 */
[----:B------:R-:W4:Y:S04]  /*0510*/  LDS R9, [R19+0x380] ;  /* 0x0003800013097984 */ /* 0x000f280000000800 */
[----:B------:R-:W5:Y:S01]  /*0520*/  LDS R8, [R19+0x3c0] ;  /* 0x0003c00013087984 */ /* 0x000f620000000800 */
[----:B--2---:R-:W-:-:S04]  /*0530*/  FFMA R23, R23, R10, R24 ;  /* 0x0000000a17177223 */ /* 0x004fc80000000018 */
[----:B-1----:R-:W-:-:S04]  /*0540*/  FFMA R11, R22, R11, R23 ;  /* 0x0000000b160b7223 */ /* 0x002fc80000000017 */
[----:B0-----:R-:W-:-:S04]  /*0550*/  FFMA R4, R4, R25, R11 ;  /* 0x0000001904047223 */ /* 0x001fc8000000000b */
[----:B---3--:R-:W-:-:S04]  /*0560*/  FFMA R4, R27, R5, R4 ;  /* 0x000000051b047223 */ /* 0x008fc80000000004 */
[----:B----4-:R-:W-:-:S04]  /*0570*/  FFMA R9, R9, R6, R4 ;  /* 0x0000000609097223 */ /* 0x010fc80000000004 */
[----:B-----5:R-:W-:Y:S01]  /*0580*/  FFMA R23, R8, R7, R9 ;  /* 0x0000000708177223 */ /* 0x020fe20000000009 */
[----:B------:R-:W-:Y:S06]  /*0590*/  BAR.SYNC.DEFER_BLOCKING 0x0 ;  /* 0x0000000000007b1d */ /* 0x000fec0000010000 */
[----:B------:R-:W-:Y:S05]  /*05a0*/  BRA.U UP0, `(.L_x_1) ;  /* 0xfffffffd00187547 */ /* 0x000fea000b83ffff */
.L_x_0:
[----:B------:R-:W0:Y:S02]  /*05b0*/  LDCU.64 UR4, c[0x0][0x398] ;  /* 0x00007300ff0477ac */ /* 0x000e240008000a00 */
[----:B0-----:R-:W-:-:S04]  /*05c0*/  ISETP.GE.AND P0, PT, R13, UR5, PT ;  /* 0x000000050d007c0c */ /* 0x001fc8000bf06270 */
[----:B------:R-:W-:-:S13]  /*05d0*/  ISETP.GE.OR P0, PT, R12, UR4, P0 ;  /* 0x000000040c007c0c */ /* 0x000fda0008706670 */
[----:B------:R-:W-:Y:S05]  /*05e0*/  @P0 EXIT ;  /* 0x000000000000094d */ /* 0x000fea0003800000 */
[----:B------:R-:W0:Y:S01]  /*05f0*/  LDC.64 R2, c[0x0][0x390] ;  /* 0x0000e400ff027b82 */ /* 0x000e220000000a00 */
[----:B------:R-:W-:-:S04]  /*0600*/  IMAD R13, R12, UR5, R13 ;  /* 0x000000050c0d7c24 */ /* 0x000fc8000f8e020d */
[----:B0-----:R-:W-:-:S05]  /*0610*/  IMAD.WIDE.U32 R2, R13, 0x4, R2 ;  /* 0x000000040d027825 */ /* 0x001fca00078e0002 */
[----:B------:R-:W-:Y:S01]  /*0620*/  STG.E desc[UR8][R2.64], R23 ;  /* 0x0000001702007986 */ /* 0x000fe2000c101908 */
[----:B------:R-:W-:Y:S05]  /*0630*/  EXIT ;  /* 0x000000000000794d */ /* 0x000fea0003800000 */
.L_x_2:
[----:B------:R-:W-:-:S00]  /*0640*/  BRA `(.L_x_2) ;  /* 0xfffffffc00fc7947 */ /* 0x000fc0000383ffff */
[----:B------:R-:W-:-:S00]  /*0650*/  NOP ;  /* 0x0000000000007918 */ /* 0x000fc00000000000 */
        /* <DEDUP_REMOVED lines=10> */
.L_x_23:


//--------------------- .text._Z25gpu_matmul_coalesced_bothPKfS0_Pfiii --------------------------
	.section	.text._Z25gpu_matmul_coalesced_bothPKfS0_Pfiii,"ax",@progbits
	.align	128
        .global         _Z25gpu_matmul_coalesced_bothPKfS0_Pfiii
        .type           _Z25gpu_matmul_coalesced_bothPKfS0_Pfiii,@function
        .size           _Z25gpu_matmul_coalesced_bothPKfS0_Pfiii,(.L_x_24 - _Z25gpu_matmul_coalesced_bothPKfS0_Pfiii)
        .other          _Z25gpu_matmul_coalesced_bothPKfS0_Pfiii,@"STO_CUDA_ENTRY STV_DEFAULT"
_Z25gpu_matmul_coalesced_bothPKfS0_Pfiii:
.text._Z25gpu_matmul_coalesced_bothPKfS0_Pfiii:
[----:B------:R-:W-:Y:S01]  /*0000*/  LDC R1, c[0x0][0x37c] ;  /* 0x0000df00ff017b82 */ /* 0x000fe20000000800 */
[----:B------:R-:W0:Y:S07]  /*0010*/  S2R R3, SR_TID.Y ;  /* 0x0000000000037919 */ /* 0x000e2e0000002200 */
[----:B------:R-:W1:Y:S01]  /*0020*/  LDC R7, c[0x0][0x360] ;  /* 0x0000d800ff077b82 */ /* 0x000e620000000800 */
[----:B------:R-:W2:Y:S01]  /*0030*/  LDCU.64 UR10, c[0x0][0x398] ;  /* 0x00007300ff0a77ac */ /* 0x000ea20008000a00 */
[----:B------:R-:W1:Y:S06]  /*0040*/  S2R R2, SR_TID.X ;  /* 0x0000000000027919 */ /* 0x000e6c0000002100 */
[----:B------:R-:W0:Y:S08]  /*0050*/  S2UR UR5, SR_CTAID.Y ;  /* 0x00000000000579c3 */ /* 0x000e300000002600 */
[----:B------:R-:W0:Y:S08]  /*0060*/  LDC R0, c[0x0][0x364] ;  /* 0x0000d900ff007b82 */ /* 0x000e300000000800 */
[----:B------:R-:W1:Y:S01]  /*0070*/  S2UR UR4, SR_CTAID.X ;  /* 0x00000000000479c3 */ /* 0x000e620000002500 */
[----:B0-----:R-:W-:-:S05]  /*0080*/  IMAD R0, R0, UR5, R3 ;  /* 0x0000000500007c24 */ /* 0x001fca000f8e0203 */
[----:B--2---:R-:W-:Y:S01]  /*0090*/  ISETP.GE.AND P0, PT, R0, UR11, PT ;  /* 0x0000000b00007c0c */ /* 0x004fe2000bf06270 */
[----:B-1----:R-:W-:-:S05]  /*00a0*/  IMAD R7, R7, UR4, R2 ;  /* 0x0000000407077c24 */ /* 0x002fca000f8e0202 */
[----:B------:R-:W-:-:S13]  /*00b0*/  ISETP.GE.OR P0, PT, R7, UR10, P0 ;  /* 0x0000000a07007c0c */ /* 0x000fda0008706670 */
[----:B------:R-:W-:Y:S05]  /*00c0*/  @P0 EXIT ;  /* 0x000000000000094d */ /* 0x000fea0003800000 */
[----:B------:R-:W0:Y:S01]  /*00d0*/  LDCU UR7, c[0x0][0x3a0] ;  /* 0x00007400ff0777ac */ /* 0x000e220008000800 */
[----:B------:R-:W-:Y:S01]  /*00e0*/  HFMA2 R14, -RZ, RZ, 0, 0 ;  /* 0x00000000ff0e7431 */ /* 0x000fe200000001ff */
[----:B------:R-:W1:Y:S01]  /*00f0*/  LDCU.64 UR12, c[0x0][0x358] ;  /* 0x00006b00ff0c77ac */ /* 0x000e620008000a00 */
[----:B0-----:R-:W-:-:S09]  /*0100*/  UISETP.GE.AND UP0, UPT, UR7, 0x1, UPT ;  /* 0x000000010700788c */ /* 0x001fd2000bf06270 */
[----:B-1----:R-:W-:Y:S05]  /*0110*/  BRA.U !UP0, `(.L_x_3) ;  /* 0x0000000908987547 */ /* 0x002fea000b800000 */
[----:B------:R-:W-:Y:S02]  /*0120*/  UISETP.GE.U32.AND UP1, UPT, UR7, 0x10, UPT ;  /* 0x000000100700788c */ /* 0x000fe4000bf26070 */
[----:B------:R-:W-:Y:S01]  /*0130*/  IMAD R8, R7, UR7, RZ ;  /* 0x0000000707087c24 */ /* 0x000fe2000f8e02ff */
[----:B------:R-:W-:Y:S02]  /*0140*/  ULOP3.LUT UR10, UR7, 0xf, URZ, 0xc0, !UPT ;  /* 0x0000000f070a7892 */ /* 0x000fe4000f8ec0ff */
[----:B------:R-:W-:Y:S01]  /*0150*/  IMAD R9, R0, UR7, RZ ;  /* 0x0000000700097c24 */ /* 0x000fe2000f8e02ff */
[----:B------:R-:W-:Y:S01]  /*0160*/  MOV R14, RZ ;  /* 0x000000ff000e7202 */ /* 0x000fe20000000f00 */
[----:B------:R-:W-:Y:S01]  /*0170*/  UMOV UR4, URZ ;  /* 0x000000ff00047c82 */ /* 0x000fe20008000000 */
[----:B------:R-:W-:Y:S01]  /*0180*/  UISETP.NE.AND UP0, UPT, UR10, URZ, UPT ;  /* 0x000000ff0a00728c */ /* 0x000fe2000bf05270 */
[----:B------:R-:W-:Y:S10]  /*0190*/  BRA.U !UP1, `(.L_x_4) ;  /* 0x0000000509107547 */ /* 0x000ff4000b800000 */
[----:B------:R-:W0:Y:S01]  /*01a0*/  LDC.64 R2, c[0x0][0x388] ;  /* 0x0000e200ff027b82 */ /* 0x000e220000000a00 */
[----:B------:R-:W1:Y:S01]  /*01b0*/  LDCU.64 UR8, c[0x0][0x380] ;  /* 0x00007000ff0877ac */ /* 0x000e620008000a00 */
[----:B------:R-:W-:Y:S02]  /*01c0*/  MOV R14, RZ ;  /* 0x000000ff000e7202 */ /* 0x000fe40000000f00 */
[----:B------:R-:W-:Y:S01]  /*01d0*/  MOV R6, R8 ;  /* 0x0000000800067202 */ /* 0x000fe20000000f00 */
[----:B------:R-:W-:Y:S02]  /*01e0*/  ULOP3.LUT UR4, UR7, 0x7ffffff0, URZ, 0xc0, !UPT ;  /* 0x7ffffff007047892 */ /* 0x000fe4000f8ec0ff */
[----:B-1----:R-:W-:Y:S02]  /*01f0*/  UIADD3 UR5, UP1, UPT, UR8, 0x20, URZ ;  /* 0x0000002008057890 */ /* 0x002fe4000ff3e0ff */
[----:B------:R-:W-:Y:S02]  /*0200*/  UIADD3 UR8, UPT, UPT, -UR4, URZ, URZ ;  /* 0x000000ff04087290 */ /* 0x000fe4000fffe1ff */
[----:B------:R-:W-:Y:S01]  /*0210*/  UIADD3.X UR6, UPT, UPT, URZ, UR9, URZ, UP1, !UPT ;  /* 0x00000009ff067290 */ /* 0x000fe20008ffe4ff */
[----:B0-----:R-:W-:-:S03]  /*0220*/  IMAD.WIDE.U32 R2, R9, 0x4, R2 ;  /* 0x0000000409027825 */ /* 0x001fc600078e0002 */
[----:B------:R-:W-:-:S04]  /*0230*/  IADD3 R2, P0, PT, R2, 0x20, RZ ;  /* 0x0000002002027810 */ /* 0x000fc80007f1e0ff */
[----:B------:R-:W-:-:S09]  /*0240*/  IADD3.X R3, PT, PT, RZ, R3, RZ, P0, !PT ;  /* 0x00000003ff037210 */ /* 0x000fd200007fe4ff */
.L_x_5:
[----:B------:R-:W-:Y:S01]  /*0250*/  MOV R4, UR5 ;  /* 0x0000000500047c02 */ /* 0x000fe20008000f00 */
[----:B------:R-:W2:Y:S01]  /*0260*/  LDG.E R16, desc[UR12][R2.64+-0x20] ;  /* 0xffffe00c02107981 */ /* 0x000ea2000c1e1900 */
[----:B------:R-:W-:-:S03]  /*0270*/  MOV R5, UR6 ;  /* 0x0000000600057c02 */ /* 0x000fc60008000f00 */
[----:B------:R-:W3:Y:S01]  /*0280*/  LDG.E R24, desc[UR12][R2.64+-0x1c] ;  /* 0xffffe40c02187981 */ /* 0x000ee2000c1e1900 */
[----:B------:R-:W-:-:S03]  /*0290*/  IMAD.WIDE R4, R6, 0x4, R4 ;  /* 0x0000000406047825 */ /* 0x000fc600078e0204 */
[----:B------:R-:W4:Y:S04]  /*02a0*/  LDG.E R18, desc[UR12][R2.64+-0x18] ;  /* 0xffffe80c02127981 */ /* 0x000f28000c1e1900 */
[----:B------:R-:W2:Y:S04]  /*02b0*/  LDG.E R15, desc[UR12][R4.64+-0x20] ;  /* 0xffffe00c040f7981 */ /* 0x000ea8000c1e1900 */
[----:B------:R-:W3:Y:S04]  /*02c0*/  LDG.E R17, desc[UR12][R4.64+-0x1c] ;  /* 0xffffe40c04117981 */ /* 0x000ee8000c1e1900 */
[----:B------:R-:W4:Y:S04]  /*02d0*/  LDG.E R19, desc[UR12][R4.64+-0x18] ;  /* 0xffffe80c04137981 */ /* 0x000f28000c1e1900 */
[----:B------:R-:W5:Y:S04]  /*02e0*/  LDG.E R20, desc[UR12][R2.64+-0x14] ;  /* 0xffffec0c02147981 */ /* 0x000f68000c1e1900 */
        /* <DEDUP_REMOVED lines=9> */
[----:B------:R-:W5:Y:S01]  /*0380*/  LDG.E R27, desc[UR12][R2.64+0x1c] ;  /* 0x00001c0c021b7981 */ /* 0x000f62000c1e1900 */
[----:B--2---:R-:W-:-:S03]  /*0390*/  FFMA R16, R15, R16, R14 ;  /* 0x000000100f107223 */ /* 0x004fc6000000000e */
[----:B------:R-:W2:Y:S01]  /*03a0*/  LDG.E R15, desc[UR12][R2.64+-0x4] ;  /* 0xfffffc0c020f7981 */ /* 0x000ea2000c1e1900 */
[----:B---3--:R-:W-:-:S03]  /*03b0*/  FFMA R24, R17, R24, R16 ;  /* 0x0000001811187223 */ /* 0x008fc60000000010 */
[----:B------:R-:W2:Y:S01]  /*03c0*/  LDG.E R14, desc[UR12][R4.64+-0x4] ;  /* 0xfffffc0c040e7981 */ /* 0x000ea2000c1e1900 */
[----:B----4-:R-:W-:-:S03]  /*03d0*/  FFMA R24, R19, R18, R24 ;  /* 0x0000001213187223 */ /* 0x010fc60000000018 */
[----:B------:R-:W3:Y:S04]  /*03e0*/  LDG.E R16, desc[UR12][R2.64] ;  /* 0x0000000c02107981 */ /* 0x000ee8000c1e1900 */
[----:B------:R-:W3:Y:S01]  /*03f0*/  LDG.E R17, desc[UR12][R4.64] ;  /* 0x0000000c04117981 */ /* 0x000ee2000c1e1900 */
[----:B-----5:R-:W-:-:S03]  /*0400*/  FFMA R24, R21, R20, R24 ;  /* 0x0000001415187223 */ /* 0x020fc60000000018 */
[----:B------:R-:W4:Y:S04]  /*0410*/  LDG.E R19, desc[UR12][R2.64+0x4] ;  /* 0x0000040c02137981 */ /* 0x000f28000c1e1900 */
[----:B------:R-:W4:Y:S01]  /*0420*/  LDG.E R18, desc[UR12][R4.64+0x4] ;  /* 0x0000040c04127981 */ /* 0x000f22000c1e1900 */
[----:B------:R-:W-:-:S03]  /*0430*/  FFMA R24, R23, R22, R24 ;  /* 0x0000001617187223 */ /* 0x000fc60000000018 */
[----:B------:R-:W5:Y:S04]  /*0440*/  LDG.E R21, desc[UR12][R2.64+0x8] ;  /* 0x0000080c02157981 */ /* 0x000f68000c1e1900 */
[----:B------:R-:W5:Y:S01]  /*0450*/  LDG.E R20, desc[UR12][R4.64+0x8] ;  /* 0x0000080c04147981 */ /* 0x000f62000c1e1900 */
[----:B------:R-:W-:-:S03]  /*0460*/  FFMA R24, R11, R10, R24 ;  /* 0x0000000a0b187223 */ /* 0x000fc60000000018 */
[----:B------:R-:W5:Y:S04]  /*0470*/  LDG.E R23, desc[UR12][R2.64+0xc] ;  /* 0x00000c0c02177981 */ /* 0x000f68000c1e1900 */
[----:B------:R-:W5:Y:S04]  /*0480*/  LDG.E R22, desc[UR12][R4.64+0xc] ;  /* 0x00000c0c04167981 */ /* 0x000f68000c1e1900 */
[----:B------:R-:W5:Y:S01]  /*0490*/  LDG.E R10, desc[UR12][R2.64+0x10] ;  /* 0x0000100c020a7981 */ /* 0x000f62000c1e1900 */
[----:B------:R-:W-:-:S03]  /*04a0*/  FFMA R29, R13, R12, R24 ;  /* 0x0000000c0d1d7223 */ /* 0x000fc60000000018 */
[----:B------:R-:W5:Y:S04]  /*04b0*/  LDG.E R11, desc[UR12][R4.64+0x10] ;  /* 0x0000100c040b7981 */ /* 0x000f68000c1e1900 */
[----:B------:R-:W5:Y:S04]  /*04c0*/  LDG.E R24, desc[UR12][R4.64+0x14] ;  /* 0x0000140c04187981 */ /* 0x000f68000c1e1900 */
[----:B------:R0:W5:Y:S04]  /*04d0*/  LDG.E R12, desc[UR12][R2.64+0x18] ;  /* 0x0000180c020c7981 */ /* 0x000168000c1e1900 */
[----:B------:R-:W5:Y:S01]  /*04e0*/  LDG.E R13, desc[UR12][R4.64+0x18] ;  /* 0x0000180c040d7981 */ /* 0x000f62000c1e1900 */
[----:B------:R-:W-:-:S04]  /*04f0*/  UIADD3 UR8, UPT, UPT, UR8, 0x10, URZ ;  /* 0x0000001008087890 */ /* 0x000fc8000fffe0ff */
[----:B------:R-:W-:Y:S01]  /*0500*/  UISETP.NE.AND UP1, UPT, UR8, URZ, UPT ;  /* 0x000000ff0800728c */ /* 0x000fe2000bf25270 */
[----:B0-----:R-:W-:Y:S02]  /*0510*/  IADD3 R2, P0, PT, R2, 0x40, RZ ;  /* 0x0000004002027810 */ /* 0x001fe40007f1e0ff */
[----:B------:R-:W-:Y:S02]  /*0520*/  IADD3 R6, PT, PT, R6, 0x10, RZ ;  /* 0x0000001006067810 */ /* 0x000fe40007ffe0ff */
[----:B------:R-:W-:Y:S01]  /*0530*/  IADD3.X R3, PT, PT, RZ, R3, RZ, P0, !PT ;  /* 0x00000003ff037210 */ /* 0x000fe200007fe4ff */
[----:B--2---:R-:W-:-:S04]  /*0540*/  FFMA R14, R14, R15, R29 ;  /* 0x0000000f0e0e7223 */ /* 0x004fc8000000001d */
[----:B---3--:R-:W-:-:S04]  /*0550*/  FFMA R17, R17, R16, R14 ;  /* 0x0000001011117223 */ /* 0x008fc8000000000e */
[----:B----4-:R-:W-:-:S04]  /*0560*/  FFMA R17, R18, R19, R17 ;  /* 0x0000001312117223 */ /* 0x010fc80000000011 */
[----:B-----5:R-:W-:-:S04]  /*0570*/  FFMA R17, R20, R21, R17 ;  /* 0x0000001514117223 */ /* 0x020fc80000000011 */
[----:B------:R-:W-:-:S04]  /*0580*/  FFMA R22, R22, R23, R17 ;  /* 0x0000001716167223 */ /* 0x000fc80000000011 */
[----:B------:R-:W-:-:S04]  /*0590*/  FFMA R11, R11, R10, R22 ;  /* 0x0000000a0b0b7223 */ /* 0x000fc80000000016 */
[----:B------:R-:W-:-:S04]  /*05a0*/  FFMA R24, R24, R25, R11 ;  /* 0x0000001918187223 */ /* 0x000fc8000000000b */
[----:B------:R-:W-:-:S04]  /*05b0*/  FFMA R13, R13, R12, R24 ;  /* 0x0000000c0d0d7223 */ /* 0x000fc80000000018 */
[----:B------:R-:W-:Y:S01]  /*05c0*/  FFMA R14, R26, R27, R13 ;  /* 0x0000001b1a0e7223 */ /* 0x000fe2000000000d */
[----:B------:R-:W-:Y:S06]  /*05d0*/  BRA.U UP1, `(.L_x_5) ;  /* 0xfffffffd011c7547 */ /* 0x000fec000b83ffff */
.L_x_4:
[----:B------:R-:W-:Y:S05]  /*05e0*/  BRA.U !UP0, `(.L_x_3) ;  /* 0x0000000508647547 */ /* 0x000fea000b800000 */
[----:B------:R-:W-:Y:S02]  /*05f0*/  UISETP.GE.U32.AND UP0, UPT, UR10, 0x8, UPT ;  /* 0x000000080a00788c */ /* 0x000fe4000bf06070 */
[----:B------:R-:W-:-:S04]  /*0600*/  ULOP3.LUT UR6, UR7, 0x7, URZ, 0xc0, !UPT ;  /* 0x0000000707067892 */ /* 0x000fc8000f8ec0ff */
[----:B------:R-:W-:-:S03]  /*0610*/  UISETP.NE.AND UP1, UPT, UR6, URZ, UPT ;  /* 0x000000ff0600728c */ /* 0x000fc6000bf25270 */
[----:B------:R-:W-:Y:S08]  /*0620*/  BRA.U !UP0, `(.L_x_6) ;  /* 0x0000000108907547 */ /* 0x000ff0000b800000 */
[----:B------:R-:W0:Y:S01]  /*0630*/  LDC.64 R10, c[0x0][0x388] ;  /* 0x0000e200ff0a7b82 */ /* 0x000e220000000a00 */
[----:B------:R-:W1:Y:S01]  /*0640*/  LDCU.64 UR8, c[0x0][0x388] ;  /* 0x00007100ff0877ac */ /* 0x000e620008000a00 */
[C---:B------:R-:W-:Y:S02]  /*0650*/  IADD3 R13, PT, PT, R9.reuse, UR4, RZ ;  /* 0x00000004090d7c10 */ /* 0x040fe4000fffe0ff */
[----:B------:R-:W-:Y:S02]  /*0660*/  IADD3 R6, P0, PT, R9, UR4, RZ ;  /* 0x0000000409067c10 */ /* 0x000fe4000ff1e0ff */
[----:B------:R-:W-:Y:S02]  /*0670*/  IADD3 R3, PT, PT, R8, UR4, RZ ;  /* 0x0000000408037c10 */ /* 0x000fe4000fffe0ff */
[----:B------:R-:W2:Y:S01]  /*0680*/  LDC.64 R4, c[0x0][0x380] ;  /* 0x0000e000ff047b82 */ /* 0x000ea20000000a00 */
[----:B0-----:R-:W-:Y:S01]  /*0690*/  IMAD.WIDE.U32 R10, R13, 0x4, R10 ;  /* 0x000000040d0a7825 */ /* 0x001fe200078e000a */
[----:B------:R-:W-:-:S02]  /*06a0*/  IADD3.X R13, PT, PT, RZ, RZ, RZ, P0, !PT ;  /* 0x000000ffff0d7210 */ /* 0x000fc400007fe4ff */
[C---:B-1----:R-:W-:Y:S02]  /*06b0*/  LEA R2, P0, R6.reuse, UR8, 0x2 ;  /* 0x0000000806027c11 */ /* 0x042fe4000f8010ff */
[----:B------:R-:W3:Y:S01]  /*06c0*/  LDG.E R16, desc[UR12][R10.64] ;  /* 0x0000000c0a107981 */ /* 0x000ee2000c1e1900 */
[----:B--2---:R-:W-:Y:S01]  /*06d0*/  IMAD.WIDE R4, R3, 0x4, R4 ;  /* 0x0000000403047825 */ /* 0x004fe200078e0204 */
[----:B------:R-:W-:-:S04]  /*06e0*/  LEA.HI.X R3, R6, UR9, R13, 0x2, P0 ;  /* 0x0000000906037c11 */ /* 0x000fc800080f140d */
[----:B------:R-:W3:Y:S04]  /*06f0*/  LDG.E R15, desc[UR12][R4.64] ;  /* 0x0000000c040f7981 */ /* 0x000ee8000c1e1900 */
[----:B------:R-:W2:Y:S04]  /*0700*/  LDG.E R18, desc[UR12][R4.64+0x4] ;  /* 0x0000040c04127981 */ /* 0x000ea8000c1e1900 */
[----:B------:R-:W2:Y:S04]  /*0710*/  LDG.E R17, desc[UR12][R2.64+0x4] ;  /* 0x0000040c02117981 */ /* 0x000ea8000c1e1900 */
[----:B------:R-:W4:Y:S04]  /*0720*/  LDG.E R20, desc[UR12][R4.64+0x8] ;  /* 0x0000080c04147981 */ /* 0x000f28000c1e1900 */
        /* <DEDUP_REMOVED lines=11> */
[----:B------:R-:W-:Y:S01]  /*07e0*/  UIADD3 UR4, UPT, UPT, UR4, 0x8, URZ ;  /* 0x0000000804047890 */ /* 0x000fe2000fffe0ff */
[----:B---3--:R-:W-:-:S04]  /*07f0*/  FFMA R15, R15, R16, R14 ;  /* 0x000000100f0f7223 */ /* 0x008fc8000000000e */
[----:B--2---:R-:W-:-:S04]  /*0800*/  FFMA R15, R18, R17, R15 ;  /* 0x00000011120f7223 */ /* 0x004fc8000000000f */
[----:B----4-:R-:W-:-:S04]  /*0810*/  FFMA R15, R20, R19, R15 ;  /* 0x00000013140f7223 */ /* 0x010fc8000000000f */
[----:B-----5:R-:W-:-:S04]  /*0820*/  FFMA R15, R22, R21, R15 ;  /* 0x00000015160f7223 */ /* 0x020fc8000000000f */
[----:B------:R-:W-:-:S04]  /*0830*/  FFMA R15, R24, R23, R15 ;  /* 0x00000017180f7223 */ /* 0x000fc8000000000f */
[----:B------:R-:W-:-:S04]  /*0840*/  FFMA R13, R12, R13, R15 ;  /* 0x0000000d0c0d7223 */ /* 0x000fc8000000000f */
[----:B------:R-:W-:-:S04]  /*0850*/  FFMA R11, R6, R11, R13 ;  /* 0x0000000b060b7223 */ /* 0x000fc8000000000d */
[----:B------:R-:W-:-:S07]  /*0860*/  FFMA R14, R26, R10, R11 ;  /* 0x0000000a1a0e7223 */ /* 0x000fce000000000b */
.L_x_6:
        /* <DEDUP_REMOVED lines=13> */
[----:B-1----:R-:W-:-:S03]  /*0940*/  LEA R2, P0, R6, UR6, 0x2 ;  /* 0x0000000606027c11 */ /* 0x002fc6000f8010ff */
[----:B------:R-:W3:Y:S01]  /*0950*/  LDG.E R10, desc[UR12][R10.64] ;  /* 0x0000000c0a0a7981 */ /* 0x000ee2000c1e1900 */
[----:B------:R-:W-:Y:S01]  /*0960*/  LEA.HI.X R3, R6, UR7, R3, 0x2, P0 ;  /* 0x0000000706037c11 */ /* 0x000fe200080f1403 */
[----:B--2---:R-:W-:-:S04]  /*0970*/  IMAD.WIDE R4, R13, 0x4, R4 ;  /* 0x000000040d047825 */ /* 0x004fc800078e0204 */
[----:B------:R-:W2:Y:S04]  /*0980*/  LDG.E R12, desc[UR12][R2.64+0x4] ;  /* 0x0000040c020c7981 */ /* 0x000ea8000c1e1900 */
[----:B------:R-:W3:Y:S04]  /*0990*/  LDG.E R13, desc[UR12][R4.64] ;  /* 0x0000000c040d7981 */ /* 0x000ee8000c1e1900 */
[----:B------:R-:W2:Y:S04]  /*09a0*/  LDG.E R6, desc[UR12][R4.64+0x4] ;  /* 0x0000040c04067981 */ /* 0x000ea8000c1e1900 */
[----:B------:R-:W4:Y:S04]  /*09b0*/  LDG.E R15, desc[UR12][R4.64+0x8] ;  /* 0x0000080c040f7981 */ /* 0x000f28000c1e1900 */
[----:B------:R-:W4:Y:S04]  /*09c0*/  LDG.E R16, desc[UR12][R2.64+0x8] ;  /* 0x0000080c02107981 */ /* 0x000f28000c1e1900 */
[----:B------:R-:W5:Y:S04]  /*09d0*/  LDG.E R18, desc[UR12][R2.64+0xc] ;  /* 0x00000c0c02127981 */ /* 0x000f68000c1e1900 */
[----:B------:R-:W5:Y:S01]  /*09e0*/  LDG.E R17, desc[UR12][R4.64+0xc] ;  /* 0x00000c0c04117981 */ /* 0x000f62000c1e1900 */
[----:B------:R-:W-:Y:S01]  /*09f0*/  UIADD3 UR4, UPT, UPT, UR4, 0x4, URZ ;  /* 0x0000000404047890 */ /* 0x000fe2000fffe0ff */
[----:B---3--:R-:W-:-:S04]  /*0a00*/  FFMA R13, R13, R10, R14 ;  /* 0x0000000a0d0d7223 */ /* 0x008fc8000000000e */
[----:B--2---:R-:W-:-:S04]  /*0a10*/  FFMA R6, R6, R12, R13 ;  /* 0x0000000c06067223 */ /* 0x004fc8000000000d */
[----:B----4-:R-:W-:-:S04]  /*0a20*/  FFMA R6, R15, R16, R6 ;  /* 0x000000100f067223 */ /* 0x010fc80000000006 */
[----:B-----5:R-:W-:-:S07]  /*0a30*/  FFMA R14, R17, R18, R6 ;  /* 0x00000012110e7223 */ /* 0x020fce0000000006 */
.L_x_7:
[----:B------:R-:W-:Y:S05]  /*0a40*/  BRA.U !UP1, `(.L_x_3) ;  /* 0x00000001094c7547 */ /* 0x000fea000b800000 */
[----:B------:R-:W0:Y:S01]  /*0a50*/  LDC.64 R4, c[0x0][0x388] ;  /* 0x0000e200ff047b82 */ /* 0x000e220000000a00 */
[----:B------:R-:W-:Y:S01]  /*0a60*/  IADD3 R9, PT, PT, R9, UR4, RZ ;  /* 0x0000000409097c10 */ /* 0x000fe2000fffe0ff */
[----:B------:R-:W-:Y:S01]  /*0a70*/  UIADD3 UR5, UPT, UPT, -UR5, URZ, URZ ;  /* 0x000000ff05057290 */ /* 0x000fe2000fffe1ff */
[----:B------:R-:W-:-:S05]  /*0a80*/  IADD3 R11, PT, PT, R8, UR4, RZ ;  /* 0x00000004080b7c10 */ /* 0x000fca000fffe0ff */
[----:B------:R-:W1:Y:S01]  /*0a90*/  LDC.64 R2, c[0x0][0x380] ;  /* 0x0000e000ff027b82 */ /* 0x000e620000000a00 */
[----:B0-----:R-:W-:-:S03]  /*0aa0*/  IMAD.WIDE.U32 R4, R9, 0x4, R4 ;  /* 0x0000000409047825 */ /* 0x001fc600078e0004 */
[----:B------:R-:W-:Y:S02]  /*0ab0*/  MOV R10, R4 ;  /* 0x00000004000a7202 */ /* 0x000fe40000000f00 */
[----:B------:R-:W-:-:S07]  /*0ac0*/  MOV R9, R5 ;  /* 0x0000000500097202 */ /* 0x000fce0000000f00 */
.L_x_8:
[----:B-1----:R-:W-:Y:S01]  /*0ad0*/  IMAD.WIDE R4, R11, 0x4, R2 ;  /* 0x000000040b047825 */ /* 0x002fe200078e0202 */
[----:B------:R-:W-:-:S05]  /*0ae0*/  MOV R8, R10 ;  /* 0x0000000a00087202 */ /* 0x000fca0000000f00 */
[----:B------:R-:W2:Y:S04]  /*0af0*/  LDG.E R5, desc[UR12][R4.64] ;  /* 0x0000000c04057981 */ /* 0x000ea8000c1e1900 */
[----:B------:R0:W2:Y:S01]  /*0b00*/  LDG.E R6, desc[UR12][R8.64] ;  /* 0x0000000c08067981 */ /* 0x0000a2000c1e1900 */
[----:B------:R-:W-:Y:S01]  /*0b10*/  UIADD3 UR5, UPT, UPT, UR5, 0x1, URZ ;  /* 0x0000000105057890 */ /* 0x000fe2000fffe0ff */
[----:B------:R-:W-:Y:S02]  /*0b20*/  IADD3 R10, P0, PT, R10, 0x4, RZ ;  /* 0x000000040a0a7810 */ /* 0x000fe40007f1e0ff */
[----:B------:R-:W-:Y:S01]  /*0b30*/  IADD3 R11, PT, PT, R11, 0x1, RZ ;  /* 0x000000010b0b7810 */ /* 0x000fe20007ffe0ff */
[----:B------:R-:W-:Y:S01]  /*0b40*/  UISETP.NE.AND UP0, UPT, UR5, URZ, UPT ;  /* 0x000000ff0500728c */ /* 0x000fe2000bf05270 */
[----:B0-----:R-:W-:Y:S01]  /*0b50*/  IADD3.X R9, PT, PT, RZ, R9, RZ, P0, !PT ;  /* 0x00000009ff097210 */ /* 0x001fe200007fe4ff */
[----:B--2---:R-:W-:-:S07]  /*0b60*/  FFMA R14, R5, R6, R14 ;  /* 0x00000006050e7223 */ /* 0x004fce000000000e */
[----:B------:R-:W-:Y:S05]  /*0b70*/  BRA.U UP0, `(.L_x_8) ;  /* 0xfffffffd00d47547 */ /* 0x000fea000b83ffff */
.L_x_3:
[----:B------:R-:W0:Y:S01]  /*0b80*/  LDC.64 R2, c[0x0][0x390] ;  /* 0x0000e400ff027b82 */ /* 0x000e220000000a00 */
[----:B------:R-:W-:-:S04]  /*0b90*/  IMAD R7, R7, UR11, R0 ;  /* 0x0000000b07077c24 */ /* 0x000fc8000f8e0200 */
[----:B0-----:R-:W-:-:S05]  /*0ba0*/  IMAD.WIDE R2, R7, 0x4, R2 ;  /* 0x0000000407027825 */ /* 0x001fca00078e0202 */
[----:B------:R-:W-:Y:S01]  /*0bb0*/  STG.E desc[UR12][R2.64], R14 ;  /* 0x0000000e02007986 */ /* 0x000fe2000c10190c */
[----:B------:R-:W-:Y:S05]  /*0bc0*/  EXIT ;  /* 0x000000000000794d */ /* 0x000fea0003800000 */
.L_x_9:
        /* <DEDUP_REMOVED lines=11> */
.L_x_24:


//--------------------- .text._Z26gpu_matmul_naive_coalescedPKfS0_Pfiii --------------------------
	.section	.text._Z26gpu_matmul_naive_coalescedPKfS0_Pfiii,"ax",@progbits
	.align	128
        .global         _Z26gpu_matmul_naive_coalescedPKfS0_Pfiii
        .type           _Z26gpu_matmul_naive_coalescedPKfS0_Pfiii,@function
        .size           _Z26gpu_matmul_naive_coalescedPKfS0_Pfiii,(.L_x_25 - _Z26gpu_matmul_naive_coalescedPKfS0_Pfiii)
        .other          _Z26gpu_matmul_naive_coalescedPKfS0_Pfiii,@"STO_CUDA_ENTRY STV_DEFAULT"
_Z26gpu_matmul_naive_coalescedPKfS0_Pfiii:
.text._Z26gpu_matmul_naive_coalescedPKfS0_Pfiii:
[----:B------:R-:W-:Y:S01]  /*0000*/  LDC R1, c[0x0][0x37c] ;  /* 0x0000df00ff017b82 */ /* 0x000fe20000000800 */
[----:B------:R-:W0:Y:S07]  /*0010*/  S2R R3, SR_TID.X ;  /* 0x0000000000037919 */ /* 0x000e2e0000002100 */
[----:B------:R-:W1:Y:S01]  /*0020*/  LDC R7, c[0x0][0x364] ;  /* 0x0000d900ff077b82 */ /* 0x000e620000000800 */
[----:B------:R-:W2:Y:S01]  /*0030*/  LDCU.64 UR10, c[0x0][0x398] ;  /* 0x00007300ff0a77ac */ /* 0x000ea20008000a00 */
[----:B------:R-:W1:Y:S06]  /*0040*/  S2R R2, SR_TID.Y ;  /* 0x0000000000027919 */ /* 0x000e6c0000002200 */
[----:B------:R-:W0:Y:S08]  /*0050*/  S2UR UR5, SR_CTAID.X ;  /* 0x00000000000579c3 */ /* 0x000e300000002500 */
[----:B------:R-:W0:Y:S08]  /*0060*/  LDC R0, c[0x0][0x360] ;  /* 0x0000d800ff007b82 */ /* 0x000e300000000800 */
[----:B------:R-:W1:Y:S01]  /*0070*/  S2UR UR4, SR_CTAID.Y ;  /* 0x00000000000479c3 */ /* 0x000e620000002600 */
        /* <DEDUP_REMOVED lines=29> */
.L_x_12:
        /* <DEDUP_REMOVED lines=57> */
.L_x_11:
        /* <DEDUP_REMOVED lines=14> */
[----:B------:R-:W3:Y:S02]  /*06c0*/  LDG.E R15, desc[UR12][R10.64] ;  /* 0x0000000c0a0f7981 */ /* 0x000ee4000c1e1900 */
        /* <DEDUP_REMOVED lines=26> */
.L_x_13:
        /* <DEDUP_REMOVED lines=29> */
.L_x_14:
[----:B------:R-:W-:Y:S05]  /*0a40*/  BRA.U !UP1, `(.L_x_10) ;  /* 0x0000000109507547 */ /* 0x000fea000b800000 */
[----:B------:R-:W0:Y:S01]  /*0a50*/  LDC.64 R4, c[0x0][0x380] ;  /* 0x0000e000ff047b82 */ /* 0x000e220000000a00 */
[----:B------:R-:W-:Y:S01]  /*0a60*/  IADD3 R11, PT, PT, R8, UR4, RZ ;  /* 0x00000004080b7c10 */ /* 0x000fe2000fffe0ff */
[----:B------:R-:W-:-:S06]  /*0a70*/  UIADD3 UR5, UPT, UPT, -UR5, URZ, URZ ;  /* 0x000000ff05057290 */ /* 0x000fcc000fffe1ff */
[----:B------:R-:W1:Y:S01]  /*0a80*/  LDC.64 R2, c[0x0][0x388] ;  /* 0x0000e200ff027b82 */ /* 0x000e620000000a00 */
[----:B0-----:R-:W-:Y:S01]  /*0a90*/  IMAD.WIDE.U32 R4, R11, 0x4, R4 ;  /* 0x000000040b047825 */ /* 0x001fe200078e0004 */
[----:B------:R-:W-:Y:S02]  /*0aa0*/  IADD3 R11, PT, PT, R9, UR4, RZ ;  /* 0x00000004090b7c10 */ /* 0x000fe4000fffe0ff */
[----:B------:R-:W-:Y:S02]  /*0ab0*/  MOV R6, R4 ;  /* 0x0000000400067202 */ /* 0x000fe40000000f00 */
[----:B------:R-:W-:-:S07]  /*0ac0*/  MOV R13, R5 ;  /* 0x00000005000d7202 */ /* 0x000fce0000000f00 */
.L_x_15:
[----:B-1----:R-:W-:Y:S01]  /*0ad0*/  IMAD.WIDE R4, R11, 0x4, R2 ;  /* 0x000000040b047825 */ /* 0x002fe200078e0202 */
[----:B------:R-:W-:Y:S02]  /*0ae0*/  MOV R9, R13 ;  /* 0x0000000d00097202 */ /* 0x000fe40000000f00 */
[----:B------:R-:W-:-:S03]  /*0af0*/  MOV R8, R6 ;  /* 0x0000000600087202 */ /* 0x000fc60000000f00 */
[----:B------:R-:W2:Y:S04]  /*0b00*/  LDG.E R4, desc[UR12][R4.64] ;  /* 0x0000000c04047981 */ /* 0x000ea8000c1e1900 */
[----:B------:R-:W2:Y:S01]  /*0b10*/  LDG.E R9, desc[UR12][R8.64] ;  /* 0x0000000c08097981 */ /* 0x000ea2000c1e1900 */
[----:B------:R-:W-:Y:S01]  /*0b20*/  UIADD3 UR5, UPT, UPT, UR5, 0x1, URZ ;  /* 0x0000000105057890 */ /* 0x000fe2000fffe0ff */
[----:B------:R-:W-:Y:S02]  /*0b30*/  IADD3 R6, P0, PT, R6, 0x4, RZ ;  /* 0x0000000406067810 */ /* 0x000fe40007f1e0ff */
[----:B------:R-:W-:Y:S01]  /*0b40*/  IADD3 R11, PT, PT, R11, 0x1, RZ ;  /* 0x000000010b0b7810 */ /* 0x000fe20007ffe0ff */
[----:B------:R-:W-:Y:S01]  /*0b50*/  UISETP.NE.AND UP0, UPT, UR5, URZ, UPT ;  /* 0x000000ff0500728c */ /* 0x000fe2000bf05270 */
[----:B------:R-:W-:Y:S01]  /*0b60*/  IADD3.X R13, PT, PT, RZ, R13, RZ, P0, !PT ;  /* 0x0000000dff0d7210 */ /* 0x000fe200007fe4ff */
[----:B--2---:R-:W-:-:S07]  /*0b70*/  FFMA R14, R9, R4, R14 ;  /* 0x00000004090e7223 */ /* 0x004fce000000000e */
[----:B------:R-:W-:Y:S05]  /*0b80*/  BRA.U UP0, `(.L_x_15) ;  /* 0xfffffffd00d07547 */ /* 0x000fea000b83ffff */
.L_x_10:
[----:B------:R-:W0:Y:S01]  /*0b90*/  LDC.64 R2, c[0x0][0x390] ;  /* 0x0000e400ff027b82 */ /* 0x000e220000000a00 */
[----:B------:R-:W-:-:S04]  /*0ba0*/  IMAD R7, R7, UR11, R0 ;  /* 0x0000000b07077c24 */ /* 0x000fc8000f8e0200 */
[----:B0-----:R-:W-:-:S05]  /*0bb0*/  IMAD.WIDE R2, R7, 0x4, R2 ;  /* 0x0000000407027825 */ /* 0x001fca00078e0202 */
[----:B------:R-:W-:Y:S01]  /*0bc0*/  STG.E desc[UR12][R2.64], R14 ;  /* 0x0000000e02007986 */ /* 0x000fe2000c10190c */
[----:B------:R-:W-:Y:S05]  /*0bd0*/  EXIT ;  /* 0x000000000000794d */ /* 0x000fea0003800000 */
.L_x_16:
        /* <DEDUP_REMOVED lines=10> */
.L_x_25:


//--------------------- .text._Z16transpose_matrixPKfPfii --------------------------
	.section	.text._Z16transpose_matrixPKfPfii,"ax",@progbits
	.align	128
        .global         _Z16transpose_matrixPKfPfii
        .type           _Z16transpose_matrixPKfPfii,@function
        .size           _Z16transpose_matrixPKfPfii,(.L_x_26 - _Z16transpose_matrixPKfPfii)
        .other          _Z16transpose_matrixPKfPfii,@"STO_CUDA_ENTRY STV_DEFAULT"
_Z16transpose_matrixPKfPfii:
.text._Z16transpose_matrixPKfPfii:
        /* <DEDUP_REMOVED lines=13> */
[----:B------:R-:W0:Y:S01]  /*00d0*/  LDC.64 R2, c[0x0][0x380] ;  /* 0x0000e000ff027b82 */ /* 0x000e220000000a00 */
[----:B------:R-:W1:Y:S01]  /*00e0*/  LDCU.64 UR4, c[0x0][0x358] ;  /* 0x00006b00ff0477ac */ /* 0x000e620008000a00 */
[----:B------:R-:W-:-:S04]  /*00f0*/  IMAD R5, R7, UR7, R0 ;  /* 0x0000000707057c24 */ /* 0x000fc8000f8e0200 */
[----:B0-----:R-:W-:Y:S02]  /*0100*/  IMAD.WIDE R2, R5, 0x4, R2 ;  /* 0x0000000405027825 */ /* 0x001fe400078e0202 */
[----:B------:R-:W0:Y:S04]  /*0110*/  LDC.64 R4, c[0x0][0x388] ;  /* 0x0000e200ff047b82 */ /* 0x000e280000000a00 */
[----:B-1----:R-:W2:Y:S01]  /*0120*/  LDG.E R3, desc[UR4][R2.64] ;  /* 0x0000000402037981 */ /* 0x002ea2000c1e1900 */
[----:B------:R-:W-:-:S04]  /*0130*/  IMAD R7, R0, UR6, R7 ;  /* 0x0000000600077c24 */ /* 0x000fc8000f8e0207 */
[----:B0-----:R-:W-:-:S05]  /*0140*/  IMAD.WIDE R4, R7, 0x4, R4 ;  /* 0x0000000407047825 */ /* 0x001fca00078e0204 */
[----:B--2---:R-:W-:Y:S01]  /*0150*/  STG.E desc[UR4][R4.64], R3 ;  /* 0x0000000304007986 */ /* 0x004fe2000c101904 */
[----:B------:R-:W-:Y:S05]  /*0160*/  EXIT ;  /* 0x000000000000794d */ /* 0x000fea0003800000 */
.L_x_17:
        /* <DEDUP_REMOVED lines=9> */
.L_x_26:


//--------------------- .text._Z16gpu_matmul_naivePKfS0_Pfiii --------------------------
	.section	.text._Z16gpu_matmul_naivePKfS0_Pfiii,"ax",@progbits
	.align	128
        .global         _Z16gpu_matmul_naivePKfS0_Pfiii
        .type           _Z16gpu_matmul_naivePKfS0_Pfiii,@function
        .size           _Z16gpu_matmul_naivePKfS0_Pfiii,(.L_x_27 - _Z16gpu_matmul_naivePKfS0_Pfiii)
        .other          _Z16gpu_matmul_naivePKfS0_Pfiii,@"STO_CUDA_ENTRY STV_DEFAULT"
_Z16gpu_matmul_naivePKfS0_Pfiii:
.text._Z16gpu_matmul_naivePKfS0_Pfiii:
[----:B------:R-:W-:Y:S01]  /*0000*/  LDC R1, c[0x0][0x37c] ;  /* 0x0000df00ff017b82 */ /* 0x000fe20000000800 */
[----:B------:R-:W0:Y:S07]  /*0010*/  S2R R5, SR_TID.X ;  /* 0x0000000000057919 */ /* 0x000e2e0000002100 */
[----:B------:R-:W1:Y:S01]  /*0020*/  LDC R19, c[0x0][0x364] ;  /* 0x0000d900ff137b82 */ /* 0x000e620000000800 */
[----:B------:R-:W1:Y:S07]  /*0030*/  S2R R4, SR_TID.Y ;  /* 0x0000000000047919 */ /* 0x000e6e0000002200 */
[----:B------:R-:W0:Y:S08]  /*0040*/  S2UR UR5, SR_CTAID.X ;  /* 0x00000000000579c3 */ /* 0x000e300000002500 */
[----:B------:R-:W0:Y:S08]  /*0050*/  LDC R0, c[0x0][0x360] ;  /* 0x0000d800ff007b82 */ /* 0x000e300000000800 */
[----:B------:R-:W1:Y:S08]  /*0060*/  S2UR UR4, SR_CTAID.Y ;  /* 0x00000000000479c3 */ /* 0x000e700000002600 */
[----:B------:R-:W2:Y:S01]  /*0070*/  LDC.64 R2, c[0x0][0x398] ;  /* 0x0000e600ff027b82 */ /* 0x000ea20000000a00 */
[----:B0-----:R-:W-:-:S02]  /*0080*/  IMAD R0, R0, UR5, R5 ;  /* 0x0000000500007c24 */ /* 0x001fc4000f8e0205 */
[----:B-1----:R-:W-:-:S03]  /*0090*/  IMAD R19, R19, UR4, R4 ;  /* 0x0000000413137c24 */ /* 0x002fc6000f8e0204 */
[----:B--2---:R-:W-:-:S04]  /*00a0*/  ISETP.GE.AND P0, PT, R0, R3, PT ;  /* 0x000000030000720c */ /* 0x004fc80003f06270 */
[----:B------:R-:W-:-:S13]  /*00b0*/  ISETP.GE.OR P0, PT, R19, R2, P0 ;  /* 0x000000021300720c */ /* 0x000fda0000706670 */
[----:B------:R-:W-:Y:S05]  /*00c0*/  @P0 EXIT ;  /* 0x000000000000094d */ /* 0x000fea0003800000 */
[----:B------:R-:W0:Y:S01]  /*00d0*/  LDC R2, c[0x0][0x3a0] ;  /* 0x0000e800ff027b82 */ /* 0x000e220000000800 */
[----:B------:R-:W1:Y:S01]  /*00e0*/  LDCU.64 UR4, c[0x0][0x358] ;  /* 0x00006b00ff0477ac */ /* 0x000e620008000a00 */
[----:B------:R-:W-:Y:S01]  /*00f0*/  HFMA2 R24, -RZ, RZ, 0, 0 ;  /* 0x00000000ff187431 */ /* 0x000fe200000001ff */
[----:B0-----:R-:W-:-:S13]  /*0100*/  ISETP.GE.AND P0, PT, R2, 0x1, PT ;  /* 0x000000010200780c */ /* 0x001fda0003f06270 */
[----:B-1----:R-:W-:Y:S05]  /*0110*/  @!P0 BRA `(.L_x_18) ;  /* 0x0000000400e08947 */ /* 0x002fea0003800000 */
[C---:B------:R-:W-:Y:S01]  /*0120*/  ISETP.GE.U32.AND P1, PT, R2.reuse, 0x8, PT ;  /* 0x000000080200780c */ /* 0x040fe20003f26070 */
[----:B------:R-:W-:Y:S01]  /*0130*/  IMAD R20, R19, R2, RZ ;  /* 0x0000000213147224 */ /* 0x000fe200078e02ff */
[----:B------:R-:W-:Y:S02]  /*0140*/  LOP3.LUT R27, R2, 0x7, RZ, 0xc0, !PT ;  /* 0x00000007021b7812 */ /* 0x000fe400078ec0ff */
[----:B------:R-:W-:Y:S02]  /*0150*/  MOV R24, RZ ;  /* 0x000000ff00187202 */ /* 0x000fe40000000f00 */
[----:B------:R-:W-:Y:S02]  /*0160*/  ISETP.NE.AND P0, PT, R27, RZ, PT ;  /* 0x000000ff1b00720c */ /* 0x000fe40003f05270 */
[----:B------:R-:W-:-:S05]  /*0170*/  MOV R21, RZ ;  /* 0x000000ff00157202 */ /* 0x000fca0000000f00 */
[----:B------:R-:W-:Y:S06]  /*0180*/  @!P1 BRA `(.L_x_19) ;  /* 0x0000000000c49947 */ /* 0x000fec0003800000 */
[----:B------:R-:W0:Y:S01]  /*0190*/  LDC.64 R4, c[0x0][0x380] ;  /* 0x0000e000ff047b82 */ /* 0x000e220000000a00 */
[----:B------:R-:W-:Y:S02]  /*01a0*/  LOP3.LUT R21, R2, 0x7ffffff8, RZ, 0xc0, !PT ;  /* 0x7ffffff802157812 */ /* 0x000fe400078ec0ff */
[----:B------:R-:W-:Y:S02]  /*01b0*/  MOV R24, RZ ;  /* 0x000000ff00187202 */ /* 0x000fe40000000f00 */
[----:B------:R-:W-:Y:S02]  /*01c0*/  MOV R18, R0 ;  /* 0x0000000000127202 */ /* 0x000fe40000000f00 */
[----:B------:R-:W-:Y:S01]  /*01d0*/  IADD3 R22, PT, PT, -R21, RZ, RZ ;  /* 0x000000ff15167210 */ /* 0x000fe20007ffe1ff */
[----:B0-----:R-:W-:-:S03]  /*01e0*/  IMAD.WIDE.U32 R4, R20, 0x4, R4 ;  /* 0x0000000414047825 */ /* 0x001fc600078e0004 */
[----:B------:R-:W-:-:S04]  /*01f0*/  IADD3 R6, P1, PT, R4, 0x10, RZ ;  /* 0x0000001004067810 */ /* 0x000fc80007f3e0ff */
[----:B------:R-:W-:-:S09]  /*0200*/  IADD3.X R7, PT, PT, RZ, R5, RZ, P1, !PT ;  /* 0x00000005ff077210 */ /* 0x000fd20000ffe4ff */
.L_x_20:
[----:B------:R-:W0:Y:S01]  /*0210*/  LDC.64 R16, c[0x0][0x388] ;  /* 0x0000e200ff107b82 */ /* 0x000e220000000a00 */
[----:B------:R-:W-:Y:S02]  /*0220*/  MOV R4, R6 ;  /* 0x0000000600047202 */ /* 0x000fe40000000f00 */
[----:B------:R-:W-:-:S05]  /*0230*/  MOV R5, R7 ;  /* 0x0000000700057202 */ /* 0x000fca0000000f00 */
[----:B------:R-:W2:Y:S04]  /*0240*/  LDG.E R25, desc[UR4][R4.64+-0x10] ;  /* 0xfffff00404197981 */ /* 0x000ea8000c1e1900 */
[----:B------:R-:W3:Y:S04]  /*0250*/  LDG.E R23, desc[UR4][R4.64+-0xc] ;  /* 0xfffff40404177981 */ /* 0x000ee8000c1e1900 */
[----:B------:R-:W4:Y:S04]  /*0260*/  LDG.E R29, desc[UR4][R4.64+-0x8] ;  /* 0xfffff804041d7981 */ /* 0x000f28000c1e1900 */
[----:B------:R-:W5:Y:S01]  /*0270*/  LDG.E R28, desc[UR4][R4.64+-0x4] ;  /* 0xfffffc04041c7981 */ /* 0x000f62000c1e1900 */
[----:B0-----:R-:W-:-:S05]  /*0280*/  IMAD.WIDE R16, R18, 0x4, R16 ;  /* 0x0000000412107825 */ /* 0x001fca00078e0210 */
[----:B------:R0:W2:Y:S01]  /*0290*/  LDG.E R26, desc[UR4][R16.64] ;  /* 0x00000004101a7981 */ /* 0x0000a2000c1e1900 */
[----:B------:R-:W-:-:S04]  /*02a0*/  IMAD.WIDE R14, R3, 0x4, R16 ;  /* 0x00000004030e7825 */ /* 0x000fc800078e0210 */
[C---:B------:R-:W-:Y:S02]  /*02b0*/  IMAD.WIDE R6, R3.reuse, 0x4, R14 ;  /* 0x0000000403067825 */ /* 0x040fe400078e020e */
[----:B------:R-:W3:Y:S02]  /*02c0*/  LDG.E R14, desc[UR4][R14.64] ;  /* 0x000000040e0e7981 */ /* 0x000ee4000c1e1900 */
[C---:B------:R-:W-:Y:S02]  /*02d0*/  IMAD.WIDE R10, R3.reuse, 0x4, R6 ;  /* 0x00000004030a7825 */ /* 0x040fe400078e0206 */
[----:B------:R-:W4:Y:S02]  /*02e0*/  LDG.E R6, desc[UR4][R6.64] ;  /* 0x0000000406067981 */ /* 0x000f24000c1e1900 */
[C---:B------:R-:W-:Y:S02]  /*02f0*/  IMAD.WIDE R8, R3.reuse, 0x4, R10 ;  /* 0x0000000403087825 */ /* 0x040fe400078e020a */
[----:B------:R-:W5:Y:S02]  /*0300*/  LDG.E R10, desc[UR4][R10.64] ;  /* 0x000000040a0a7981 */ /* 0x000f64000c1e1900 */
[----:B------:R-:W-:-:S02]  /*0310*/  IMAD.WIDE R12, R3, 0x4, R8 ;  /* 0x00000004030c7825 */ /* 0x000fc400078e0208 */
[----:B------:R-:W5:Y:S04]  /*0320*/  LDG.E R7, desc[UR4][R4.64] ;  /* 0x0000000404077981 */ /* 0x000f68000c1e1900 */
[----:B------:R-:W5:Y:S01]  /*0330*/  LDG.E R8, desc[UR4][R8.64] ;  /* 0x0000000408087981 */ /* 0x000f62000c1e1900 */
[----:B0-----:R-:W-:-:S03]  /*0340*/  IMAD.WIDE R16, R3, 0x4, R12 ;  /* 0x0000000403107825 */ /* 0x001fc600078e020c */
[----:B------:R-:W5:Y:S04]  /*0350*/  LDG.E R12, desc[UR4][R12.64] ;  /* 0x000000040c0c7981 */ /* 0x000f68000c1e1900 */
[----:B------:R-:W5:Y:S04]  /*0360*/  LDG.E R15, desc[UR4][R16.64] ;  /* 0x00000004100f7981 */ /* 0x000f68000c1e1900 */
[----:B------:R-:W5:Y:S04]  /*0370*/  LDG.E R9, desc[UR4][R4.64+0x4] ;  /* 0x0000040404097981 */ /* 0x000f68000c1e1900 */
[----:B------:R-:W5:Y:S01]  /*0380*/  LDG.E R11, desc[UR4][R4.64+0xc] ;  /* 0x00000c04040b7981 */ /* 0x000f62000c1e1900 */
[----:B--2---:R-:W-:Y:S01]  /*0390*/  FFMA R26, R25, R26, R24 ;  /* 0x0000001a191a7223 */ /* 0x004fe20000000018 */
[----:B------:R-:W-:-:S02]  /*03a0*/  IMAD.WIDE R24, R3, 0x4, R16 ;  /* 0x0000000403187825 */ /* 0x000fc400078e0210 */
[----:B------:R-:W2:Y:S04]  /*03b0*/  LDG.E R16, desc[UR4][R4.64+0x8] ;  /* 0x0000080404107981 */ /* 0x000ea8000c1e1900 */
[----:B------:R-:W2:Y:S01]  /*03c0*/  LDG.E R24, desc[UR4][R24.64] ;  /* 0x0000000418187981 */ /* 0x000ea2000c1e1900 */
[----:B---3--:R-:W-:Y:S01]  /*03d0*/  FFMA R14, R23, R14, R26 ;  /* 0x0000000e170e7223 */ /* 0x008fe2000000001a */
[----:B------:R-:W-:-:S03]  /*03e0*/  IADD3 R22, PT, PT, R22, 0x8, RZ ;  /* 0x0000000816167810 */ /* 0x000fc60007ffe0ff */
[----:B----4-:R-:W-:Y:S01]  /*03f0*/  FFMA R29, R29, R6, R14 ;  /* 0x000000061d1d7223 */ /* 0x010fe2000000000e */
[----:B------:R-:W-:-:S03]  /*0400*/  ISETP.NE.AND P1, PT, R22, RZ, PT ;  /* 0x000000ff1600720c */ /* 0x000fc60003f25270 */
[----:B-----5:R-:W-:Y:S01]  /*0410*/  FFMA R10, R28, R10, R29 ;  /* 0x0000000a1c0a7223 */ /* 0x020fe2000000001d */
[----:B------:R-:W-:-:S03]  /*0420*/  IADD3 R6, P2, PT, R4, 0x20, RZ ;  /* 0x0000002004067810 */ /* 0x000fc60007f5e0ff */
[----:B------:R-:W-:Y:S01]  /*0430*/  FFMA R8, R7, R8, R10 ;  /* 0x0000000807087223 */ /* 0x000fe2000000000a */
[----:B------:R-:W-:Y:S02]  /*0440*/  IADD3.X R7, PT, PT, RZ, R5, RZ, P2, !PT ;  /* 0x00000005ff077210 */ /* 0x000fe400017fe4ff */
[----:B------:R-:W-:Y:S01]  /*0450*/  LEA R18, R3, R18, 0x3 ;  /* 0x0000001203127211 */ /* 0x000fe200078e18ff */
[----:B------:R-:W-:-:S04]  /*0460*/  FFMA R9, R9, R12, R8 ;  /* 0x0000000c09097223 */ /* 0x000fc80000000008 */
[----:B--2---:R-:W-:-:S04]  /*0470*/  FFMA R16, R16, R15, R9 ;  /* 0x0000000f10107223 */ /* 0x004fc80000000009 */
[----:B------:R-:W-:Y:S01]  /*0480*/  FFMA R24, R11, R24, R16 ;  /* 0x000000180b187223 */ /* 0x000fe20000000010 */
[----:B------:R-:W-:Y:S06]  /*0490*/  @P1 BRA `(.L_x_20) ;  /* 0xfffffffc005c1947 */ /* 0x000fec000383ffff */
.L_x_19:
[----:B------:R-:W-:Y:S05]  /*04a0*/  @!P0 BRA `(.L_x_18) ;  /* 0x0000000000fc8947 */ /* 0x000fea0003800000 */
[----:B------:R-:W-:Y:S02]  /*04b0*/  ISETP.GE.U32.AND P1, PT, R27, 0x4, PT ;  /* 0x000000041b00780c */ /* 0x000fe40003f26070 */
[----:B------:R-:W-:-:S04]  /*04c0*/  LOP3.LUT R16, R2, 0x3, RZ, 0xc0, !PT ;  /* 0x0000000302107812 */ /* 0x000fc800078ec0ff */
[----:B------:R-:W-:-:S07]  /*04d0*/  ISETP.NE.AND P0, PT, R16, RZ, PT ;  /* 0x000000ff1000720c */ /* 0x000fce0003f05270 */
[----:B------:R-:W-:Y:S06]  /*04e0*/  @!P1 BRA `(.L_x_21) ;  /* 0x00000000006c9947 */ /* 0x000fec0003800000 */
[----:B------:R-:W0:Y:S01]  /*04f0*/  LDC.64 R6, c[0x0][0x388] ;  /* 0x0000e200ff067b82 */ /* 0x000e220000000a00 */
[----:B------:R-:W1:Y:S01]  /*0500*/  LDCU.64 UR6, c[0x0][0x380] ;  /* 0x00007000ff0677ac */ /* 0x000e620008000a00 */
[----:B------:R-:W-:Y:S01]  /*0510*/  IMAD R9, R21, R3, R0 ;  /* 0x0000000315097224 */ /* 0x000fe200078e0200 */
[CC--:B------:R-:W-:Y:S02]  /*0520*/  IADD3 R5, PT, PT, R20.reuse, R21.reuse, RZ ;  /* 0x0000001514057210 */ /* 0x0c0fe40007ffe0ff */
[----:B------:R-:W-:-:S03]  /*0530*/  IADD3 R10, P1, PT, R20, R21, RZ ;  /* 0x00000015140a7210 */ /* 0x000fc60007f3e0ff */
[----:B------:R-:W2:Y:S01]  /*0540*/  LDC.64 R14, c[0x0][0x380] ;  /* 0x0000e000ff0e7b82 */ /* 0x000ea20000000a00 */
[----:B0-----:R-:W-:-:S04]  /*0550*/  IMAD.WIDE R6, R9, 0x4, R6 ;  /* 0x0000000409067825 */ /* 0x001fc800078e0206 */
[----:B------:R-:W-:Y:S02]  /*0560*/  IMAD.WIDE R8, R3, 0x4, R6 ;  /* 0x0000000403087825 */ /* 0x000fe400078e0206 */
[----:B------:R-:W3:Y:S02]  /*0570*/  LDG.E R6, desc[UR4][R6.64] ;  /* 0x0000000406067981 */ /* 0x000ee4000c1e1900 */
[----:B--2---:R-:W-:Y:S01]  /*0580*/  IMAD.WIDE.U32 R14, R5, 0x4, R14 ;  /* 0x00000004050e7825 */ /* 0x004fe200078e000e */
[----:B------:R-:W-:Y:S02]  /*0590*/  IADD3.X R5, PT, PT, RZ, RZ, RZ, P1, !PT ;  /* 0x000000ffff057210 */ /* 0x000fe40000ffe4ff */
[----:B-1----:R-:W-:-:S03]  /*05a0*/  LEA R4, P1, R10, UR6, 0x2 ;  /* 0x000000060a047c11 */ /* 0x002fc6000f8210ff */
[----:B------:R-:W3:Y:S01]  /*05b0*/  LDG.E R15, desc[UR4][R14.64] ;  /* 0x000000040e0f7981 */ /* 0x000ee2000c1e1900 */
[----:B------:R-:W-:Y:S01]  /*05c0*/  LEA.HI.X R5, R10, UR7, R5, 0x2, P1 ;  /* 0x000000070a057c11 */ /* 0x000fe200088f1405 */
[C---:B------:R-:W-:Y:S02]  /*05d0*/  IMAD.WIDE R10, R3.reuse, 0x4, R8 ;  /* 0x00000004030a7825 */ /* 0x040fe400078e0208 */
[----:B------:R-:W2:Y:S04]  /*05e0*/  LDG.E R8, desc[UR4][R8.64] ;  /* 0x0000000408087981 */ /* 0x000ea8000c1e1900 */
[----:B------:R-:W2:Y:S01]  /*05f0*/  LDG.E R17, desc[UR4][R4.64+0x4] ;  /* 0x0000040404117981 */ /* 0x000ea2000c1e1900 */
[----:B------:R-:W-:-:S03]  /*0600*/  IMAD.WIDE R12, R3, 0x4, R10 ;  /* 0x00000004030c7825 */ /* 0x000fc600078e020a */
[----:B------:R-:W4:Y:S04]  /*0610*/  LDG.E R22, desc[UR4][R10.64] ;  /* 0x000000040a167981 */ /* 0x000f28000c1e1900 */
[----:B------:R-:W4:Y:S04]  /*0620*/  LDG.E R18, desc[UR4][R4.64+0x8] ;  /* 0x0000080404127981 */ /* 0x000f28000c1e1900 */
[----:B------:R-:W5:Y:S04]  /*0630*/  LDG.E R26, desc[UR4][R4.64+0xc] ;  /* 0x00000c04041a7981 */ /* 0x000f68000c1e1900 */
[----:B------:R-:W5:Y:S01]  /*0640*/  LDG.E R12, desc[UR4][R12.64] ;  /* 0x000000040c0c7981 */ /* 0x000f62000c1e1900 */
[----:B------:R-:W-:Y:S01]  /*0650*/  IADD3 R21, PT, PT, R21, 0x4, RZ ;  /* 0x0000000415157810 */ /* 0x000fe20007ffe0ff */
[----:B---3--:R-:W-:-:S04]  /*0660*/  FFMA R24, R15, R6, R24 ;  /* 0x000000060f187223 */ /* 0x008fc80000000018 */
[----:B--2---:R-:W-:-:S04]  /*0670*/  FFMA R17, R17, R8, R24 ;  /* 0x0000000811117223 */ /* 0x004fc80000000018 */
[----:B----4-:R-:W-:-:S04]  /*0680*/  FFMA R17, R18, R22, R17 ;  /* 0x0000001612117223 */ /* 0x010fc80000000011 */
[----:B-----5:R-:W-:-:S07]  /*0690*/  FFMA R24, R26, R12, R17 ;  /* 0x0000000c1a187223 */ /* 0x020fce0000000011 */
.L_x_21:
[----:B------:R-:W-:Y:S05]  /*06a0*/  @!P0 BRA `(.L_x_18) ;  /* 0x00000000007c8947 */ /* 0x000fea0003800000 */
[----:B------:R-:W-:Y:S01]  /*06b0*/  ISETP.NE.AND P1, PT, R16, 0x1, PT ;  /* 0x000000011000780c */ /* 0x000fe20003f25270 */
[----:B------:R-:W0:Y:S01]  /*06c0*/  LDC.64 R12, c[0x0][0x380] ;  /* 0x0000e000ff0c7b82 */ /* 0x000e220000000a00 */
[----:B------:R-:W-:-:S04]  /*06d0*/  LOP3.LUT R2, R2, 0x1, RZ, 0xc0, !PT ;  /* 0x0000000102027812 */ /* 0x000fc800078ec0ff */
[----:B------:R-:W-:-:S03]  /*06e0*/  ISETP.NE.U32.AND P0, PT, R2, 0x1, PT ;  /* 0x000000010200780c */ /* 0x000fc60003f05070 */
[----:B------:R-:W1:Y:S04]  /*06f0*/  LDC.64 R10, c[0x0][0x388] ;  /* 0x0000e200ff0a7b82 */ /* 0x000e680000000a00 */
[CC--:B------:R-:W-:Y:S02]  /*0700*/  @P1 IADD3 R15, PT, PT, R20.reuse, R21.reuse, RZ ;  /* 0x00000015140f1210 */ /* 0x0c0fe40007ffe0ff */
[----:B------:R-:W-:Y:S02]  /*0710*/  @P1 IADD3 R2, P2, PT, R20, R21, RZ ;  /* 0x0000001514021210 */ /* 0x000fe40007f5e0ff */
[----:B------:R-:W2:Y:S02]  /*0720*/  @P1 LDC.64 R4, c[0x0][0x380] ;  /* 0x0000e000ff041b82 */ /* 0x000ea40000000a00 */
[----:B------:R-:W-:-:S06]  /*0730*/  @P1 IADD3.X R14, PT, PT, RZ, RZ, RZ, P2, !PT ;  /* 0x000000ffff0e1210 */ /* 0x000fcc00017fe4ff */
[----:B------:R-:W3:Y:S01]  /*0740*/  LDC.64 R6, c[0x0][0x380] ;  /* 0x0000e000ff067b82 */ /* 0x000ee20000000a00 */
[----:B0-----:R-:W-:-:S04]  /*0750*/  @P1 IMAD.WIDE.U32 R12, R15, 0x4, R12 ;  /* 0x000000040f0c1825 */ /* 0x001fc800078e000c */
[C---:B------:R-:W-:Y:S01]  /*0760*/  @P1 IMAD R15, R21.reuse, R3, R0 ;  /* 0x00000003150f1224 */ /* 0x040fe200078e0200 */
[----:B------:R-:W-:Y:S01]  /*0770*/  @P1 IADD3 R21, PT, PT, R21, 0x2, RZ ;  /* 0x0000000215151810 */ /* 0x000fe20007ffe0ff */
[----:B------:R-:W4:Y:S01]  /*0780*/  @P1 LDG.E R13, desc[UR4][R12.64] ;  /* 0x000000040c0d1981 */ /* 0x000f22000c1e1900 */
[----:B------:R-:W0:Y:S01]  /*0790*/  LDC.64 R8, c[0x0][0x388] ;  /* 0x0000e200ff087b82 */ /* 0x000e220000000a00 */
[----:B-1----:R-:W-:Y:S01]  /*07a0*/  @P1 IMAD.WIDE R10, R15, 0x4, R10 ;  /* 0x000000040f0a1825 */ /* 0x002fe200078e020a */
[----:B------:R-:W-:Y:S02]  /*07b0*/  @!P0 IADD3 R17, PT, PT, R20, R21, RZ ;  /* 0x0000001514118210 */ /* 0x000fe40007ffe0ff */
[----:B--2---:R-:W-:Y:S01]  /*07c0*/  @P1 LEA R4, P2, R2, R4, 0x2 ;  /* 0x0000000402041211 */ /* 0x004fe200078410ff */
[----:B------:R-:W-:-:S03]  /*07d0*/  @!P0 IMAD R21, R21, R3, R0 ;  /* 0x0000000315158224 */ /* 0x000fc600078e0200 */
[----:B------:R-:W-:Y:S01]  /*07e0*/  @P1 LEA.HI.X R5, R2, R5, R14, 0x2, P2 ;  /* 0x0000000502051211 */ /* 0x000fe200010f140e */
[----:B------:R-:W-:Y:S01]  /*07f0*/  @P1 IMAD.WIDE R14, R3, 0x4, R10 ;  /* 0x00000004030e1825 */ /* 0x000fe200078e020a */
[----:B------:R-:W4:Y:S03]  /*0800*/  @P1 LDG.E R2, desc[UR4][R10.64] ;  /* 0x000000040a021981 */ /* 0x000f26000c1e1900 */
[----:B---3--:R-:W-:Y:S01]  /*0810*/  @!P0 IMAD.WIDE.U32 R6, R17, 0x4, R6 ;  /* 0x0000000411068825 */ /* 0x008fe200078e0006 */
[----:B------:R-:W2:Y:S04]  /*0820*/  @P1 LDG.E R5, desc[UR4][R4.64+0x4] ;  /* 0x0000040404051981 */ /* 0x000ea8000c1e1900 */
[----:B------:R-:W2:Y:S01]  /*0830*/  @P1 LDG.E R14, desc[UR4][R14.64] ;  /* 0x000000040e0e1981 */ /* 0x000ea2000c1e1900 */
[----:B0-----:R-:W-:-:S03]  /*0840*/  @!P0 IMAD.WIDE R8, R21, 0x4, R8 ;  /* 0x0000000415088825 */ /* 0x001fc600078e0208 */
[----:B------:R-:W3:Y:S04]  /*0850*/  @!P0 LDG.E R7, desc[UR4][R6.64] ;  /* 0x0000000406078981 */ /* 0x000ee8000c1e1900 */
[----:B------:R-:W3:Y:S01]  /*0860*/  @!P0 LDG.E R8, desc[UR4][R8.64] ;  /* 0x0000000408088981 */ /* 0x000ee2000c1e1900 */
[----:B----4-:R-:W-:-:S04]  /*0870*/  @P1 FFMA R2, R13, R2, R24 ;  /* 0x000000020d021223 */ /* 0x010fc80000000018 */
[----:B--2---:R-:W-:-:S04]  /*0880*/  @P1 FFMA R24, R5, R14, R2 ;  /* 0x0000000e05181223 */ /* 0x004fc80000000002 */
[----:B---3--:R-:W-:-:S07]  /*0890*/  @!P0 FFMA R24, R7, R8, R24 ;  /* 0x0000000807188223 */ /* 0x008fce0000000018 */
.L_x_18:
[----:B------:R-:W0:Y:S01]  /*08a0*/  LDC.64 R4, c[0x0][0x390] ;  /* 0x0000e400ff047b82 */ /* 0x000e220000000a00 */
[----:B------:R-:W-:-:S04]  /*08b0*/  IMAD R3, R19, R3, R0 ;  /* 0x0000000313037224 */ /* 0x000fc800078e0200 */
[----:B0-----:R-:W-:-:S05]  /*08c0*/  IMAD.WIDE R2, R3, 0x4, R4 ;  /* 0x0000000403027825 */ /* 0x001fca00078e0204 */
[----:B------:R-:W-:Y:S01]  /*08d0*/  STG.E desc[UR4][R2.64], R24 ;  /* 0x0000001802007986 */ /* 0x000fe2000c101904 */
[----:B------:R-:W-:Y:S05]  /*08e0*/  EXIT ;  /* 0x000000000000794d */ /* 0x000fea0003800000 */
.L_x_22:
        /* <DEDUP_REMOVED lines=9> */
.L_x_27:


//--------------------- .nv.shared._Z17gpu_matmul_sharedPKfS0_Pfiii --------------------------
	.section	.nv.shared._Z17gpu_matmul_sharedPKfS0_Pfiii,"aw",@nobits
	.sectionflags	@""
	.align	4
.nv.shared._Z17gpu_matmul_sharedPKfS0_Pfiii:
	.zero		3072


//--------------------- .nv.shared.reserved.0     --------------------------
	.section	.nv.shared.reserved.0,"aw",@nobits
	.weak		__nv_reservedSMEM_offset_0_alias
	.size		__nv_reservedSMEM_offset_0_alias, 0, 64
	.other		__nv_reservedSMEM_offset_0_alias,@"STO_CUDA_RESERVED_SHARED STV_DEFAULT"
__nv_reservedSMEM_offset_0_alias:
	.zero		0
	.zero		64


//--------------------- .nv.constant0._Z17gpu_matmul_sharedPKfS0_Pfiii --------------------------
	.section	.nv.constant0._Z17gpu_matmul_sharedPKfS0_Pfiii,"a",@progbits
	.sectionflags	@""
	.align	4
.nv.constant0._Z17gpu_matmul_sharedPKfS0_Pfiii:
	.zero		932


//--------------------- .nv.constant0._Z25gpu_matmul_coalesced_bothPKfS0_Pfiii --------------------------
	.section	.nv.constant0._Z25gpu_matmul_coalesced_bothPKfS0_Pfiii,"a",@progbits
	.sectionflags	@""
	.align	4
.nv.constant0._Z25gpu_matmul_coalesced_bothPKfS0_Pfiii:
	.zero		932


//--------------------- .nv.constant0._Z26gpu_matmul_naive_coalescedPKfS0_Pfiii --------------------------
	.section	.nv.constant0._Z26gpu_matmul_naive_coalescedPKfS0_Pfiii,"a",@progbits
	.sectionflags	@""
	.align	4
.nv.constant0._Z26gpu_matmul_naive_coalescedPKfS0_Pfiii:
	.zero		932


//--------------------- .nv.constant0._Z16transpose_matrixPKfPfii --------------------------
	.section	.nv.constant0._Z16transpose_matrixPKfPfii,"a",@progbits
	.sectionflags	@""
	.align	4
.nv.constant0._Z16transpose_matrixPKfPfii:
	.zero		920


//--------------------- .nv.constant0._Z16gpu_matmul_naivePKfS0_Pfiii --------------------------
	.section	.nv.constant0._Z16gpu_matmul_naivePKfS0_Pfiii,"a",@progbits
	.sectionflags	@""
	.align	4
.nv.constant0._Z16gpu_matmul_naivePKfS0_Pfiii:
	.zero		932


//--------------------- SYMBOLS --------------------------

	.type		.nv.reservedSmem.offset0,@object
	.size		.nv.reservedSmem.offset0,0x4
	.type		.nv.reservedSmem.cap,@object
	.size		.nv.reservedSmem.cap,0x4
